//
// Generated by NVIDIA NVVM Compiler
//
// Compiler Build ID: CL-36424714
// Cuda compilation tools, release 13.0, V13.0.88
// Based on NVVM 20.0.0
//

.version 9.0
.target sm_100
.address_size 64

	// .globl	_ZN3cub18CUB_300001_SM_10006detail11EmptyKernelIvEEvv
.global .align 1 .b8 _ZN34_INTERNAL_0de4493f_4_k_cu_7d4e46734cuda3std3__45__cpo5beginE[1];
.global .align 1 .b8 _ZN34_INTERNAL_0de4493f_4_k_cu_7d4e46734cuda3std3__45__cpo3endE[1];
.global .align 1 .b8 _ZN34_INTERNAL_0de4493f_4_k_cu_7d4e46734cuda3std3__45__cpo6cbeginE[1];
.global .align 1 .b8 _ZN34_INTERNAL_0de4493f_4_k_cu_7d4e46734cuda3std3__45__cpo4cendE[1];
.global .align 1 .b8 _ZN34_INTERNAL_0de4493f_4_k_cu_7d4e46734cuda3std3__45__cpo6rbeginE[1];
.global .align 1 .b8 _ZN34_INTERNAL_0de4493f_4_k_cu_7d4e46734cuda3std3__45__cpo4rendE[1];
.global .align 1 .b8 _ZN34_INTERNAL_0de4493f_4_k_cu_7d4e46734cuda3std3__45__cpo7crbeginE[1];
.global .align 1 .b8 _ZN34_INTERNAL_0de4493f_4_k_cu_7d4e46734cuda3std3__45__cpo5crendE[1];
.global .align 1 .b8 _ZN34_INTERNAL_0de4493f_4_k_cu_7d4e46734cuda3std3__436_GLOBAL__N__0de4493f_4_k_cu_7d4e46736ignoreE[1];
.global .align 1 .b8 _ZN34_INTERNAL_0de4493f_4_k_cu_7d4e46734cuda3std3__419piecewise_constructE[1];
.global .align 1 .b8 _ZN34_INTERNAL_0de4493f_4_k_cu_7d4e46734cuda3std3__48in_placeE[1];
.global .align 1 .b8 _ZN34_INTERNAL_0de4493f_4_k_cu_7d4e46734cuda3std3__420unreachable_sentinelE[1];
.global .align 1 .b8 _ZN34_INTERNAL_0de4493f_4_k_cu_7d4e46734cuda3std3__47nulloptE[1];
.global .align 1 .b8 _ZN34_INTERNAL_0de4493f_4_k_cu_7d4e46734cuda3std3__48unexpectE[1];
.global .align 1 .b8 _ZN34_INTERNAL_0de4493f_4_k_cu_7d4e46734cuda3std6ranges3__45__cpo4swapE[1];
.global .align 1 .b8 _ZN34_INTERNAL_0de4493f_4_k_cu_7d4e46734cuda3std6ranges3__45__cpo9iter_moveE[1];
.global .align 1 .b8 _ZN34_INTERNAL_0de4493f_4_k_cu_7d4e46734cuda3std6ranges3__45__cpo5beginE[1];
.global .align 1 .b8 _ZN34_INTERNAL_0de4493f_4_k_cu_7d4e46734cuda3std6ranges3__45__cpo3endE[1];
.global .align 1 .b8 _ZN34_INTERNAL_0de4493f_4_k_cu_7d4e46734cuda3std6ranges3__45__cpo6cbeginE[1];
.global .align 1 .b8 _ZN34_INTERNAL_0de4493f_4_k_cu_7d4e46734cuda3std6ranges3__45__cpo4cendE[1];
.global .align 1 .b8 _ZN34_INTERNAL_0de4493f_4_k_cu_7d4e46734cuda3std6ranges3__45__cpo7advanceE[1];
.global .align 1 .b8 _ZN34_INTERNAL_0de4493f_4_k_cu_7d4e46734cuda3std6ranges3__45__cpo9iter_swapE[1];
.global .align 1 .b8 _ZN34_INTERNAL_0de4493f_4_k_cu_7d4e46734cuda3std6ranges3__45__cpo4nextE[1];
.global .align 1 .b8 _ZN34_INTERNAL_0de4493f_4_k_cu_7d4e46734cuda3std6ranges3__45__cpo4prevE[1];
.global .align 1 .b8 _ZN34_INTERNAL_0de4493f_4_k_cu_7d4e46734cuda3std6ranges3__45__cpo4dataE[1];
.global .align 1 .b8 _ZN34_INTERNAL_0de4493f_4_k_cu_7d4e46734cuda3std6ranges3__45__cpo5cdataE[1];
.global .align 1 .b8 _ZN34_INTERNAL_0de4493f_4_k_cu_7d4e46734cuda3std6ranges3__45__cpo4sizeE[1];
.global .align 1 .b8 _ZN34_INTERNAL_0de4493f_4_k_cu_7d4e46734cuda3std6ranges3__45__cpo5ssizeE[1];
.global .align 1 .b8 _ZN34_INTERNAL_0de4493f_4_k_cu_7d4e46734cuda3std6ranges3__45__cpo8distanceE[1];
.global .align 1 .b8 _ZN34_INTERNAL_0de4493f_4_k_cu_7d4e46736thrust24THRUST_300001_SM_1000_NS8cuda_cub3parE[1];
.global .align 1 .b8 _ZN34_INTERNAL_0de4493f_4_k_cu_7d4e46736thrust24THRUST_300001_SM_1000_NS8cuda_cub10par_nosyncE[1];
.global .align 1 .b8 _ZN34_INTERNAL_0de4493f_4_k_cu_7d4e46736thrust24THRUST_300001_SM_1000_NS6system6detail10sequential3seqE[1];
.global .align 1 .b8 _ZN34_INTERNAL_0de4493f_4_k_cu_7d4e46736thrust24THRUST_300001_SM_1000_NS12placeholders2_1E[1];
.global .align 1 .b8 _ZN34_INTERNAL_0de4493f_4_k_cu_7d4e46736thrust24THRUST_300001_SM_1000_NS12placeholders2_2E[1];
.global .align 1 .b8 _ZN34_INTERNAL_0de4493f_4_k_cu_7d4e46736thrust24THRUST_300001_SM_1000_NS12placeholders2_3E[1];
.global .align 1 .b8 _ZN34_INTERNAL_0de4493f_4_k_cu_7d4e46736thrust24THRUST_300001_SM_1000_NS12placeholders2_4E[1];
.global .align 1 .b8 _ZN34_INTERNAL_0de4493f_4_k_cu_7d4e46736thrust24THRUST_300001_SM_1000_NS12placeholders2_5E[1];
.global .align 1 .b8 _ZN34_INTERNAL_0de4493f_4_k_cu_7d4e46736thrust24THRUST_300001_SM_1000_NS12placeholders2_6E[1];
.global .align 1 .b8 _ZN34_INTERNAL_0de4493f_4_k_cu_7d4e46736thrust24THRUST_300001_SM_1000_NS12placeholders2_7E[1];
.global .align 1 .b8 _ZN34_INTERNAL_0de4493f_4_k_cu_7d4e46736thrust24THRUST_300001_SM_1000_NS12placeholders2_8E[1];
.global .align 1 .b8 _ZN34_INTERNAL_0de4493f_4_k_cu_7d4e46736thrust24THRUST_300001_SM_1000_NS12placeholders2_9E[1];
.global .align 1 .b8 _ZN34_INTERNAL_0de4493f_4_k_cu_7d4e46736thrust24THRUST_300001_SM_1000_NS12placeholders3_10E[1];
.global .align 1 .b8 _ZN34_INTERNAL_0de4493f_4_k_cu_7d4e46736thrust24THRUST_300001_SM_1000_NS3seqE[1];

.visible .entry _ZN3cub18CUB_300001_SM_10006detail11EmptyKernelIvEEvv()
{


	ret;

}
	// .globl	_ZN3cub18CUB_300001_SM_10006detail8for_each13static_kernelINS2_12policy_hub_t12policy_500_tEmN6thrust24THRUST_300001_SM_1000_NS8cuda_cub20__uninitialized_fill7functorINS7_10device_ptrIfEEfEEEEvT0_T1_
.visible .entry _ZN3cub18CUB_300001_SM_10006detail8for_each13static_kernelINS2_12policy_hub_t12policy_500_tEmN6thrust24THRUST_300001_SM_1000_NS8cuda_cub20__uninitialized_fill7functorINS7_10device_ptrIfEEfEEEEvT0_T1_(
	.param .u64 _ZN3cub18CUB_300001_SM_10006detail8for_each13static_kernelINS2_12policy_hub_t12policy_500_tEmN6thrust24THRUST_300001_SM_1000_NS8cuda_cub20__uninitialized_fill7functorINS7_10device_ptrIfEEfEEEEvT0_T1__param_0,
	.param .align 8 .b8 _ZN3cub18CUB_300001_SM_10006detail8for_each13static_kernelINS2_12policy_hub_t12policy_500_tEmN6thrust24THRUST_300001_SM_1000_NS8cuda_cub20__uninitialized_fill7functorINS7_10device_ptrIfEEfEEEEvT0_T1__param_1[16]
)
.maxntid 256
{
	.reg .pred 	%p<4>;
	.reg .b16 	%rs<5>;
	.reg .b32 	%r<10>;
	.reg .b32 	%f<3>;
	.reg .b64 	%rd<16>;

	ld.param.f32 	%f2, [_ZN3cub18CUB_300001_SM_10006detail8for_each13static_kernelINS2_12policy_hub_t12policy_500_tEmN6thrust24THRUST_300001_SM_1000_NS8cuda_cub20__uninitialized_fill7functorINS7_10device_ptrIfEEfEEEEvT0_T1__param_1+8];
	ld.param.u64 	%rd4, [_ZN3cub18CUB_300001_SM_10006detail8for_each13static_kernelINS2_12policy_hub_t12policy_500_tEmN6thrust24THRUST_300001_SM_1000_NS8cuda_cub20__uninitialized_fill7functorINS7_10device_ptrIfEEfEEEEvT0_T1__param_1];
	ld.param.u64 	%rd5, [_ZN3cub18CUB_300001_SM_10006detail8for_each13static_kernelINS2_12policy_hub_t12policy_500_tEmN6thrust24THRUST_300001_SM_1000_NS8cuda_cub20__uninitialized_fill7functorINS7_10device_ptrIfEEfEEEEvT0_T1__param_0];
	mov.u32 	%r7, %ctaid.x;
	mul.wide.u32 	%rd1, %r7, 512;
	sub.s64 	%rd2, %rd5, %rd1;
	setp.lt.u64 	%p1, %rd2, 512;
	@%p1 bra 	$L__BB1_2;
	mov.u32 	%r9, %tid.x;
	cvta.to.global.u64 	%rd11, %rd4;
	cvt.u64.u32 	%rd12, %r9;
	add.s64 	%rd13, %rd1, %rd12;
	shl.b64 	%rd14, %rd13, 2;
	add.s64 	%rd15, %rd11, %rd14;
	st.global.f32 	[%rd15], %f2;
	st.global.f32 	[%rd15+1024], %f2;
	bra.uni 	$L__BB1_6;
$L__BB1_2:
	cvta.to.global.u64 	%rd6, %rd4;
	mov.u32 	%r1, %tid.x;
	cvt.u64.u32 	%rd7, %r1;
	setp.le.u64 	%p2, %rd2, %rd7;
	add.s64 	%rd8, %rd1, %rd7;
	shl.b64 	%rd9, %rd8, 2;
	add.s64 	%rd3, %rd6, %rd9;
	@%p2 bra 	$L__BB1_4;
	st.global.f32 	[%rd3], %f2;
$L__BB1_4:
	add.s32 	%r8, %r1, 256;
	cvt.u64.u32 	%rd10, %r8;
	setp.le.u64 	%p3, %rd2, %rd10;
	@%p3 bra 	$L__BB1_6;
	st.global.f32 	[%rd3+1024], %f2;
$L__BB1_6:
	ret;

}
	// .globl	_ZN3cub18CUB_300001_SM_10006detail8for_each13static_kernelINS2_12policy_hub_t12policy_500_tElNS2_12op_wrapper_tIlN6thrust24THRUST_300001_SM_1000_NS12zip_functionI12add_multiplyEENS8_12zip_iteratorIN4cuda3std3__45tupleIJNS8_6detail15normal_iteratorINS8_10device_ptrIfEEEESL_SL_SL_EEEEEEEEEvT0_T1_
.visible .entry _ZN3cub18CUB_300001_SM_10006detail8for_each13static_kernelINS2_12policy_hub_t12policy_500_tElNS2_12op_wrapper_tIlN6thrust24THRUST_300001_SM_1000_NS12zip_functionI12add_multiplyEENS8_12zip_iteratorIN4cuda3std3__45tupleIJNS8_6detail15normal_iteratorINS8_10device_ptrIfEEEESL_SL_SL_EEEEEEEEEvT0_T1_(
	.param .u64 _ZN3cub18CUB_300001_SM_10006detail8for_each13static_kernelINS2_12policy_hub_t12policy_500_tElNS2_12op_wrapper_tIlN6thrust24THRUST_300001_SM_1000_NS12zip_functionI12add_multiplyEENS8_12zip_iteratorIN4cuda3std3__45tupleIJNS8_6detail15normal_iteratorINS8_10device_ptrIfEEEESL_SL_SL_EEEEEEEEEvT0_T1__param_0,
	.param .align 8 .b8 _ZN3cub18CUB_300001_SM_10006detail8for_each13static_kernelINS2_12policy_hub_t12policy_500_tElNS2_12op_wrapper_tIlN6thrust24THRUST_300001_SM_1000_NS12zip_functionI12add_multiplyEENS8_12zip_iteratorIN4cuda3std3__45tupleIJNS8_6detail15normal_iteratorINS8_10device_ptrIfEEEESL_SL_SL_EEEEEEEEEvT0_T1__param_1[40]
)
.maxntid 256
{
	.reg .pred 	%p<4>;
	.reg .b16 	%rs<9>;
	.reg .b32 	%r<16>;
	.reg .b32 	%f<17>;
	.reg .b64 	%rd<38>;

	ld.param.u64 	%rd12, [_ZN3cub18CUB_300001_SM_10006detail8for_each13static_kernelINS2_12policy_hub_t12policy_500_tElNS2_12op_wrapper_tIlN6thrust24THRUST_300001_SM_1000_NS12zip_functionI12add_multiplyEENS8_12zip_iteratorIN4cuda3std3__45tupleIJNS8_6detail15normal_iteratorINS8_10device_ptrIfEEEESL_SL_SL_EEEEEEEEEvT0_T1__param_1+24];
	ld.param.u64 	%rd11, [_ZN3cub18CUB_300001_SM_10006detail8for_each13static_kernelINS2_12policy_hub_t12policy_500_tElNS2_12op_wrapper_tIlN6thrust24THRUST_300001_SM_1000_NS12zip_functionI12add_multiplyEENS8_12zip_iteratorIN4cuda3std3__45tupleIJNS8_6detail15normal_iteratorINS8_10device_ptrIfEEEESL_SL_SL_EEEEEEEEEvT0_T1__param_1+16];
	ld.param.u64 	%rd10, [_ZN3cub18CUB_300001_SM_10006detail8for_each13static_kernelINS2_12policy_hub_t12policy_500_tElNS2_12op_wrapper_tIlN6thrust24THRUST_300001_SM_1000_NS12zip_functionI12add_multiplyEENS8_12zip_iteratorIN4cuda3std3__45tupleIJNS8_6detail15normal_iteratorINS8_10device_ptrIfEEEESL_SL_SL_EEEEEEEEEvT0_T1__param_1+8];
	ld.param.u64 	%rd9, [_ZN3cub18CUB_300001_SM_10006detail8for_each13static_kernelINS2_12policy_hub_t12policy_500_tElNS2_12op_wrapper_tIlN6thrust24THRUST_300001_SM_1000_NS12zip_functionI12add_multiplyEENS8_12zip_iteratorIN4cuda3std3__45tupleIJNS8_6detail15normal_iteratorINS8_10device_ptrIfEEEESL_SL_SL_EEEEEEEEEvT0_T1__param_1];
	ld.param.u64 	%rd13, [_ZN3cub18CUB_300001_SM_10006detail8for_each13static_kernelINS2_12policy_hub_t12policy_500_tElNS2_12op_wrapper_tIlN6thrust24THRUST_300001_SM_1000_NS12zip_functionI12add_multiplyEENS8_12zip_iteratorIN4cuda3std3__45tupleIJNS8_6detail15normal_iteratorINS8_10device_ptrIfEEEESL_SL_SL_EEEEEEEEEvT0_T1__param_0];
	mov.u32 	%r11, %ctaid.x;
	mul.wide.u32 	%rd1, %r11, 512;
	sub.s64 	%rd2, %rd13, %rd1;
	setp.lt.s64 	%p1, %rd2, 512;
	@%p1 bra 	$L__BB2_2;
	mov.u32 	%r15, %tid.x;
	cvta.to.global.u64 	%rd27, %rd12;
	cvta.to.global.u64 	%rd28, %rd11;
	cvta.to.global.u64 	%rd29, %rd10;
	cvta.to.global.u64 	%rd30, %rd9;
	cvt.u64.u32 	%rd31, %r15;
	add.s64 	%rd32, %rd1, %rd31;
	shl.b64 	%rd33, %rd32, 2;
	add.s64 	%rd34, %rd30, %rd33;
	add.s64 	%rd35, %rd29, %rd33;
	add.s64 	%rd36, %rd28, %rd33;
	add.s64 	%rd37, %rd27, %rd33;
	ld.global.f32 	%f9, [%rd34];
	ld.global.f32 	%f10, [%rd35];
	ld.global.f32 	%f11, [%rd36];
	fma.rn.f32 	%f12, %f10, %f11, %f9;
	st.global.f32 	[%rd37], %f12;
	ld.global.f32 	%f13, [%rd34+1024];
	ld.global.f32 	%f14, [%rd35+1024];
	ld.global.f32 	%f15, [%rd36+1024];
	fma.rn.f32 	%f16, %f14, %f15, %f13;
	st.global.f32 	[%rd37+1024], %f16;
	bra.uni 	$L__BB2_6;
$L__BB2_2:
	cvta.to.global.u64 	%rd3, %rd9;
	cvta.to.global.u64 	%rd4, %rd10;
	cvta.to.global.u64 	%rd5, %rd11;
	cvta.to.global.u64 	%rd6, %rd12;
	mov.u32 	%r12, %tid.x;
	cvt.s64.s32 	%rd7, %rd2;
	cvt.u64.u32 	%rd8, %r12;
	setp.le.s64 	%p2, %rd7, %rd8;
	@%p2 bra 	$L__BB2_4;
	add.s64 	%rd14, %rd1, %rd8;
	shl.b64 	%rd15, %rd14, 2;
	add.s64 	%rd16, %rd3, %rd15;
	add.s64 	%rd17, %rd4, %rd15;
	add.s64 	%rd18, %rd5, %rd15;
	add.s64 	%rd19, %rd6, %rd15;
	ld.global.f32 	%f1, [%rd16];
	ld.global.f32 	%f2, [%rd17];
	ld.global.f32 	%f3, [%rd18];
	fma.rn.f32 	%f4, %f2, %f3, %f1;
	st.global.f32 	[%rd19], %f4;
$L__BB2_4:
	cvt.u32.u64 	%r13, %rd8;
	add.s32 	%r14, %r13, 256;
	cvt.u64.u32 	%rd20, %r14;
	setp.le.s64 	%p3, %rd7, %rd20;
	@%p3 bra 	$L__BB2_6;
	add.s64 	%rd21, %rd1, %rd8;
	shl.b64 	%rd22, %rd21, 2;
	add.s64 	%rd23, %rd3, %rd22;
	add.s64 	%rd24, %rd4, %rd22;
	add.s64 	%rd25, %rd5, %rd22;
	add.s64 	%rd26, %rd6, %rd22;
	ld.global.f32 	%f5, [%rd23+1024];
	ld.global.f32 	%f6, [%rd24+1024];
	ld.global.f32 	%f7, [%rd25+1024];
	fma.rn.f32 	%f8, %f6, %f7, %f5;
	st.global.f32 	[%rd26+1024], %f8;
$L__BB2_6:
	ret;

}


// ===== COMPILED SASS (sm_100) =====

	.target	sm_100

	.elftype	@"ET_EXEC"


//--------------------- .note.nv.tkinfo           --------------------------
	.section	.note.nv.tkinfo,"",@"SHT_NOTE"
	.sectionflags	@"SHF_NOTE_NV_TKINFO"
	.tkinfo
        /*0018*/ 	.word	0x00000002
        /*0030*/ 	.string	""
        /*0030*/ 	.string	"ptxas"
        /*0030*/ 	.string	"Cuda compilation tools, release 13.0, V13.0.88"
        /*0030*/ 	.string	"Build cuda_13.0.r13.0/compiler.36424714_0"
        /*0030*/ 	.string	"-arch sm_100 -m 64 "



//--------------------- .note.nv.cuinfo           --------------------------
	.section	.note.nv.cuinfo,"",@"SHT_NOTE"
	.sectionflags	@"SHF_NOTE_NV_CUINFO"
        /*0018*/ 	.short	0x0002
        /*001a*/ 	.short	0x0064
        /*001c*/ 	.short	0x0082
	.zero		2


//--------------------- .nv.info                  --------------------------
	.section	.nv.info,"",@"SHT_CUDA_INFO"
	.align	4


	//----- nvinfo : EIATTR_REGCOUNT
	.align		4
        /*0000*/ 	.byte	0x04, 0x2f
        /*0002*/ 	.short	(.L_44 - .L_43)
	.align		4
.L_43:
        /*0004*/ 	.word	index@(_ZN3cub18CUB_300001_SM_10006detail11EmptyKernelIvEEvv)
        /*0008*/ 	.word	0x00000004


	//----- nvinfo : EIATTR_FRAME_SIZE
	.align		4
.L_44:
        /*000c*/ 	.byte	0x04, 0x11
        /*000e*/ 	.short	(.L_46 - .L_45)
	.align		4
.L_45:
        /*0010*/ 	.word	index@(_ZN3cub18CUB_300001_SM_10006detail11EmptyKernelIvEEvv)
        /*0014*/ 	.word	0x00000000


	//----- nvinfo : EIATTR_REGCOUNT
	.align		4
.L_46:
        /*0018*/ 	.byte	0x04, 0x2f
        /*001a*/ 	.short	(.L_48 - .L_47)
	.align		4
.L_47:
        /*001c*/ 	.word	index@(_ZN3cub18CUB_300001_SM_10006detail8for_each13static_kernelINS2_12policy_hub_t12policy_500_tEmN6thrust24THRUST_300001_SM_1000_NS8cuda_cub20__uninitialized_fill7functorINS7_10device_ptrIfEEfEEEEvT0_T1_)
        /*0020*/ 	.word	0x00000008


	//----- nvinfo : EIATTR_FRAME_SIZE
	.align		4
.L_48:
        /*0024*/ 	.byte	0x04, 0x11
        /*0026*/ 	.short	(.L_50 - .L_49)
	.align		4
.L_49:
        /*0028*/ 	.word	index@(_ZN3cub18CUB_300001_SM_10006detail8for_each13static_kernelINS2_12policy_hub_t12policy_500_tEmN6thrust24THRUST_300001_SM_1000_NS8cuda_cub20__uninitialized_fill7functorINS7_10device_ptrIfEEfEEEEvT0_T1_)
        /*002c*/ 	.word	0x00000000


	//----- nvinfo : EIATTR_REGCOUNT
	.align		4
.L_50:
        /*0030*/ 	.byte	0x04, 0x2f
        /*0032*/ 	.short	(.L_52 - .L_51)
	.align		4
.L_51:
        /*0034*/ 	.word	index@(_ZN3cub18CUB_300001_SM_10006detail8for_each13static_kernelINS2_12policy_hub_t12policy_500_tElNS2_12op_wrapper_tIlN6thrust24THRUST_300001_SM_1000_NS12zip_functionI12add_multiplyEENS8_12zip_iteratorIN4cuda3std3__45tupleIJNS8_6detail15normal_iteratorINS8_10device_ptrIfEEEESL_SL_SL_EEEEEEEEEvT0_T1_)
        /*0038*/ 	.word	0x00000010


	//----- nvinfo : EIATTR_FRAME_SIZE
	.align		4
.L_52:
        /*003c*/ 	.byte	0x04, 0x11
        /*003e*/ 	.short	(.L_54 - .L_53)
	.align		4
.L_53:
        /*0040*/ 	.word	index@(_ZN3cub18CUB_300001_SM_10006detail8for_each13static_kernelINS2_12policy_hub_t12policy_500_tElNS2_12op_wrapper_tIlN6thrust24THRUST_300001_SM_1000_NS12zip_functionI12add_multiplyEENS8_12zip_iteratorIN4cuda3std3__45tupleIJNS8_6detail15normal_iteratorINS8_10device_ptrIfEEEESL_SL_SL_EEEEEEEEEvT0_T1_)
        /*0044*/ 	.word	0x00000000


	//----- nvinfo : EIATTR_MIN_STACK_SIZE
	.align		4
.L_54:
        /*0048*/ 	.byte	0x04, 0x12
        /*004a*/ 	.short	(.L_56 - .L_55)
	.align		4
.L_55:
        /*004c*/ 	.word	index@(_ZN3cub18CUB_300001_SM_10006detail8for_each13static_kernelINS2_12policy_hub_t12policy_500_tElNS2_12op_wrapper_tIlN6thrust24THRUST_300001_SM_1000_NS12zip_functionI12add_multiplyEENS8_12zip_iteratorIN4cuda3std3__45tupleIJNS8_6detail15normal_iteratorINS8_10device_ptrIfEEEESL_SL_SL_EEEEEEEEEvT0_T1_)
        /*0050*/ 	.word	0x00000000


	//----- nvinfo : EIATTR_MIN_STACK_SIZE
	.align		4
.L_56:
        /*0054*/ 	.byte	0x04, 0x12
        /*0056*/ 	.short	(.L_58 - .L_57)
	.align		4
.L_57:
        /*0058*/ 	.word	index@(_ZN3cub18CUB_300001_SM_10006detail8for_each13static_kernelINS2_12policy_hub_t12policy_500_tEmN6thrust24THRUST_300001_SM_1000_NS8cuda_cub20__uninitialized_fill7functorINS7_10device_ptrIfEEfEEEEvT0_T1_)
        /*005c*/ 	.word	0x00000000


	//----- nvinfo : EIATTR_MIN_STACK_SIZE
	.align		4
.L_58:
        /*0060*/ 	.byte	0x04, 0x12
        /*0062*/ 	.short	(.L_60 - .L_59)
	.align		4
.L_59:
        /*0064*/ 	.word	index@(_ZN3cub18CUB_300001_SM_10006detail11EmptyKernelIvEEvv)
        /*0068*/ 	.word	0x00000000
.L_60:


//--------------------- .nv.compat                --------------------------
	.section	.nv.compat,"",@"SHT_CUDA_COMPAT_INFO"
	.align	4
        /*0000*/ 	.byte	0x02, 0x09, 0x00, 0x00, 0x02, 0x02, 0x01, 0x00, 0x02, 0x05, 0x05, 0x00, 0x03, 0x07, 0x01, 0x01
        /*0010*/ 	.byte	0x02, 0x03, 0x00, 0x00, 0x02, 0x06, 0x01, 0x00, 0x04, 0x0b, 0x08, 0x00, 0x09, 0x00, 0x00, 0x00
        /*0020*/ 	.byte	0x00, 0x00, 0x00, 0x00


//--------------------- .nv.info._ZN3cub18CUB_300001_SM_10006detail8for_each13static_kernelINS2_12policy_hub_t12policy_500_tElNS2_12op_wrapper_tIlN6thrust24THRUST_300001_SM_1000_NS12zip_functionI12add_multiplyEENS8_12zip_iteratorIN4cuda3std3__45tupleIJNS8_6detail15normal_iteratorINS8_10device_ptrIfEEEESL_SL_SL_EEEEEEEEEvT0_T1_ --------------------------
	.section	.nv.info._ZN3cub18CUB_300001_SM_10006detail8for_each13static_kernelINS2_12policy_hub_t12policy_500_tElNS2_12op_wrapper_tIlN6thrust24THRUST_300001_SM_1000_NS12zip_functionI12add_multiplyEENS8_12zip_iteratorIN4cuda3std3__45tupleIJNS8_6detail15normal_iteratorINS8_10device_ptrIfEEEESL_SL_SL_EEEEEEEEEvT0_T1_,"",@"SHT_CUDA_INFO"
	.sectionflags	@""
	.align	4


	//----- nvinfo : EIATTR_CUDA_API_VERSION
	.align		4
        /*0000*/ 	.byte	0x04, 0x37
        /*0002*/ 	.short	(.L_62 - .L_61)
.L_61:
        /*0004*/ 	.word	0x00000082


	//----- nvinfo : EIATTR_KPARAM_INFO
	.align		4
.L_62:
        /*0008*/ 	.byte	0x04, 0x17
        /*000a*/ 	.short	(.L_64 - .L_63)
.L_63:
        /*000c*/ 	.word	0x00000000
        /*0010*/ 	.short	0x0001
        /*0012*/ 	.short	0x0008
        /*0014*/ 	.byte	0x00, 0xf0, 0xa1, 0x00


	//----- nvinfo : EIATTR_KPARAM_INFO
	.align		4
.L_64:
        /*0018*/ 	.byte	0x04, 0x17
        /*001a*/ 	.short	(.L_66 - .L_65)
.L_65:
        /*001c*/ 	.word	0x00000000
        /*0020*/ 	.short	0x0000
        /*0022*/ 	.short	0x0000
        /*0024*/ 	.byte	0x00, 0xf0, 0x21, 0x00


	//----- nvinfo : EIATTR_SPARSE_MMA_MASK
	.align		4
.L_66:
        /*0028*/ 	.byte	0x03, 0x50
        /*002a*/ 	.short	0x0000


	//----- nvinfo : EIATTR_MAXREG_COUNT
	.align		4
        /*002c*/ 	.byte	0x03, 0x1b
        /*002e*/ 	.short	0x00ff


	//----- nvinfo : EIATTR_MERCURY_ISA_VERSION
	.align		4
        /*0030*/ 	.byte	0x03, 0x5f
        /*0032*/ 	.short	0x0101


	//----- nvinfo : EIATTR_VRC_CTA_INIT_COUNT
	.align		4
        /*0034*/ 	.byte	0x02, 0x4a
	.zero		1
	.zero		1


	//----- nvinfo : EIATTR_EXIT_INSTR_OFFSETS
	.align		4
        /*0038*/ 	.byte	0x04, 0x1c
        /*003a*/ 	.short	(.L_68 - .L_67)


	//   ....[0]....
.L_67:
        /*003c*/ 	.word	0x00000240


	//   ....[1]....
        /*0040*/ 	.word	0x00000450


	//   ....[2]....
        /*0044*/ 	.word	0x000005a0


	//----- nvinfo : EIATTR_MAX_THREADS
	.align		4
.L_68:
        /*0048*/ 	.byte	0x04, 0x05
        /*004a*/ 	.short	(.L_70 - .L_69)
.L_69:
        /*004c*/ 	.word	0x00000100
        /*0050*/ 	.word	0x00000001
        /*0054*/ 	.word	0x00000001


	//----- nvinfo : EIATTR_CRS_STACK_SIZE
	.align		4
.L_70:
        /*0058*/ 	.byte	0x04, 0x1e
        /*005a*/ 	.short	(.L_72 - .L_71)
.L_71:
        /*005c*/ 	.word	0x00000000


	//----- nvinfo : EIATTR_CBANK_PARAM_SIZE
	.align		4
.L_72:
        /*0060*/ 	.byte	0x03, 0x19
        /*0062*/ 	.short	0x0030


	//----- nvinfo : EIATTR_PARAM_CBANK
	.align		4
        /*0064*/ 	.byte	0x04, 0x0a
        /*0066*/ 	.short	(.L_74 - .L_73)
	.align		4
.L_73:
        /*0068*/ 	.word	index@(.nv.constant0._ZN3cub18CUB_300001_SM_10006detail8for_each13static_kernelINS2_12policy_hub_t12policy_500_tElNS2_12op_wrapper_tIlN6thrust24THRUST_300001_SM_1000_NS12zip_functionI12add_multiplyEENS8_12zip_iteratorIN4cuda3std3__45tupleIJNS8_6detail15normal_iteratorINS8_10device_ptrIfEEEESL_SL_SL_EEEEEEEEEvT0_T1_)
        /*006c*/ 	.short	0x0380
        /*006e*/ 	.short	0x0030


	//----- nvinfo : EIATTR_SW_WAR
	.align		4
.L_74:
        /*0070*/ 	.byte	0x04, 0x36
        /*0072*/ 	.short	(.L_76 - .L_75)
.L_75:
        /*0074*/ 	.word	0x00000008
.L_76:


//--------------------- .nv.info._ZN3cub18CUB_300001_SM_10006detail8for_each13static_kernelINS2_12policy_hub_t12policy_500_tEmN6thrust24THRUST_300001_SM_1000_NS8cuda_cub20__uninitialized_fill7functorINS7_10device_ptrIfEEfEEEEvT0_T1_ --------------------------
	.section	.nv.info._ZN3cub18CUB_300001_SM_10006detail8for_each13static_kernelINS2_12policy_hub_t12policy_500_tEmN6thrust24THRUST_300001_SM_1000_NS8cuda_cub20__uninitialized_fill7functorINS7_10device_ptrIfEEfEEEEvT0_T1_,"",@"SHT_CUDA_INFO"
	.sectionflags	@""
	.align	4


	//----- nvinfo : EIATTR_CUDA_API_VERSION
	.align		4
        /*0000*/ 	.byte	0x04, 0x37
        /*0002*/ 	.short	(.L_78 - .L_77)
.L_77:
        /*0004*/ 	.word	0x00000082


	//----- nvinfo : EIATTR_KPARAM_INFO
	.align		4
.L_78:
        /*0008*/ 	.byte	0x04, 0x17
        /*000a*/ 	.short	(.L_80 - .L_79)
.L_79:
        /*000c*/ 	.word	0x00000000
        /*0010*/ 	.short	0x0001
        /*0012*/ 	.short	0x0008
        /*0014*/ 	.byte	0x00, 0xf0, 0x41, 0x00


	//----- nvinfo : EIATTR_KPARAM_INFO
	.align		4
.L_80:
        /*0018*/ 	.byte	0x04, 0x17
        /*001a*/ 	.short	(.L_82 - .L_81)
.L_81:
        /*001c*/ 	.word	0x00000000
        /*0020*/ 	.short	0x0000
        /*0022*/ 	.short	0x0000
        /*0024*/ 	.byte	0x00, 0xf0, 0x21, 0x00


	//----- nvinfo : EIATTR_SPARSE_MMA_MASK
	.align		4
.L_82:
        /*0028*/ 	.byte	0x03, 0x50
        /*002a*/ 	.short	0x0000


	//----- nvinfo : EIATTR_MAXREG_COUNT
	.align		4
        /*002c*/ 	.byte	0x03, 0x1b
        /*002e*/ 	.short	0x00ff


	//----- nvinfo : EIATTR_MERCURY_ISA_VERSION
	.align		4
        /*0030*/ 	.byte	0x03, 0x5f
        /*0032*/ 	.short	0x0101


	//----- nvinfo : EIATTR_VRC_CTA_INIT_COUNT
	.align		4
        /*0034*/ 	.byte	0x02, 0x4a
	.zero		1
	.zero		1


	//----- nvinfo : EIATTR_EXIT_INSTR_OFFSETS
	.align		4
        /*0038*/ 	.byte	0x04, 0x1c
        /*003a*/ 	.short	(.L_84 - .L_83)


	//   ....[0]....
.L_83:
        /*003c*/ 	.word	0x00000130


	//   ....[1]....
        /*0040*/ 	.word	0x00000230


	//   ....[2]....
        /*0044*/ 	.word	0x00000260


	//----- nvinfo : EIATTR_MAX_THREADS
	.align		4
.L_84:
        /*0048*/ 	.byte	0x04, 0x05
        /*004a*/ 	.short	(.L_86 - .L_85)
.L_85:
        /*004c*/ 	.word	0x00000100
        /*0050*/ 	.word	0x00000001
        /*0054*/ 	.word	0x00000001


	//----- nvinfo : EIATTR_CBANK_PARAM_SIZE
	.align		4
.L_86:
        /*0058*/ 	.byte	0x03, 0x19
        /*005a*/ 	.short	0x0018


	//----- nvinfo : EIATTR_PARAM_CBANK
	.align		4
        /*005c*/ 	.byte	0x04, 0x0a
        /*005e*/ 	.short	(.L_88 - .L_87)
	.align		4
.L_87:
        /*0060*/ 	.word	index@(.nv.constant0._ZN3cub18CUB_300001_SM_10006detail8for_each13static_kernelINS2_12policy_hub_t12policy_500_tEmN6thrust24THRUST_300001_SM_1000_NS8cuda_cub20__uninitialized_fill7functorINS7_10device_ptrIfEEfEEEEvT0_T1_)
        /*0064*/ 	.short	0x0380
        /*0066*/ 	.short	0x0018


	//----- nvinfo : EIATTR_SW_WAR
	.align		4
.L_88:
        /*0068*/ 	.byte	0x04, 0x36
        /*006a*/ 	.short	(.L_90 - .L_89)
.L_89:
        /*006c*/ 	.word	0x00000008
.L_90:


//--------------------- .nv.info._ZN3cub18CUB_300001_SM_10006detail11EmptyKernelIvEEvv --------------------------
	.section	.nv.info._ZN3cub18CUB_300001_SM_10006detail11EmptyKernelIvEEvv,"",@"SHT_CUDA_INFO"
	.sectionflags	@""
	.align	4


	//----- nvinfo : EIATTR_CUDA_API_VERSION
	.align		4
        /*0000*/ 	.byte	0x04, 0x37
        /*0002*/ 	.short	(.L_92 - .L_91)
.L_91:
        /*0004*/ 	.word	0x00000082


	//----- nvinfo : EIATTR_SPARSE_MMA_MASK
	.align		4
.L_92:
        /*0008*/ 	.byte	0x03, 0x50
        /*000a*/ 	.short	0x0000


	//----- nvinfo : EIATTR_MAXREG_COUNT
	.align		4
        /*000c*/ 	.byte	0x03, 0x1b
        /*000e*/ 	.short	0x00ff


	//----- nvinfo : EIATTR_MERCURY_ISA_VERSION
	.align		4
        /*0010*/ 	.byte	0x03, 0x5f
        /*0012*/ 	.short	0x0101


	//----- nvinfo : EIATTR_VRC_CTA_INIT_COUNT
	.align		4
        /*0014*/ 	.byte	0x02, 0x4a
	.zero		1
	.zero		1


	//----- nvinfo : EIATTR_EXIT_INSTR_OFFSETS
	.align		4
        /*0018*/ 	.byte	0x04, 0x1c
        /*001a*/ 	.short	(.L_94 - .L_93)


	//   ....[0]....
.L_93:
        /*001c*/ 	.word	0x00000010


	//----- nvinfo : EIATTR_SW_WAR
	.align		4
.L_94:
        /*0020*/ 	.byte	0x04, 0x36
        /*0022*/ 	.short	(.L_96 - .L_95)
.L_95:
        /*0024*/ 	.word	0x00000008
.L_96:


//--------------------- .nv.callgraph             --------------------------
	.section	.nv.callgraph,"",@"SHT_CUDA_CALLGRAPH"
	.align	4
	.sectionentsize	8
	.align		4
        /*0000*/ 	.word	0x00000000
	.align		4
        /*0004*/ 	.word	0xffffffff
	.align		4
        /*0008*/ 	.word	0x00000000
	.align		4
        /*000c*/ 	.word	0xfffffffe
	.align		4
        /*0010*/ 	.word	0x00000000
	.align		4
        /*0014*/ 	.word	0xfffffffd
	.align		4
        /*0018*/ 	.word	0x00000000
	.align		4
        /*001c*/ 	.word	0xfffffffc


//--------------------- .nv.constant4             --------------------------
	.section	.nv.constant4,"a",@progbits
	.align	8
	.align		8
.nv.constant4:
        /*0000*/ 	.dword	_ZN34_INTERNAL_0de4493f_4_k_cu_7d4e46734cuda3std3__45__cpo5beginE
	.align		8
        /*0008*/ 	.dword	_ZN34_INTERNAL_0de4493f_4_k_cu_7d4e46734cuda3std3__45__cpo3endE
	.align		8
        /*0010*/ 	.dword	_ZN34_INTERNAL_0de4493f_4_k_cu_7d4e46734cuda3std3__45__cpo6cbeginE
	.align		8
        /*0018*/ 	.dword	_ZN34_INTERNAL_0de4493f_4_k_cu_7d4e46734cuda3std3__45__cpo4cendE
	.align		8
        /*0020*/ 	.dword	_ZN34_INTERNAL_0de4493f_4_k_cu_7d4e46734cuda3std3__45__cpo6rbeginE
	.align		8
        /*0028*/ 	.dword	_ZN34_INTERNAL_0de4493f_4_k_cu_7d4e46734cuda3std3__45__cpo4rendE
	.align		8
        /*0030*/ 	.dword	_ZN34_INTERNAL_0de4493f_4_k_cu_7d4e46734cuda3std3__45__cpo7crbeginE
	.align		8
        /*0038*/ 	.dword	_ZN34_INTERNAL_0de4493f_4_k_cu_7d4e46734cuda3std3__45__cpo5crendE
	.align		8
        /*0040*/ 	.dword	_ZN34_INTERNAL_0de4493f_4_k_cu_7d4e46734cuda3std3__436_GLOBAL__N__0de4493f_4_k_cu_7d4e46736ignoreE
	.align		8
        /*0048*/ 	.dword	_ZN34_INTERNAL_0de4493f_4_k_cu_7d4e46734cuda3std3__419piecewise_constructE
	.align		8
        /*0050*/ 	.dword	_ZN34_INTERNAL_0de4493f_4_k_cu_7d4e46734cuda3std3__48in_placeE
	.align		8
        /*0058*/ 	.dword	_ZN34_INTERNAL_0de4493f_4_k_cu_7d4e46734cuda3std3__420unreachable_sentinelE
	.align		8
        /*0060*/ 	.dword	_ZN34_INTERNAL_0de4493f_4_k_cu_7d4e46734cuda3std3__47nulloptE
	.align		8
        /*0068*/ 	.dword	_ZN34_INTERNAL_0de4493f_4_k_cu_7d4e46734cuda3std3__48unexpectE
	.align		8
        /*0070*/ 	.dword	_ZN34_INTERNAL_0de4493f_4_k_cu_7d4e46734cuda3std6ranges3__45__cpo4swapE
	.align		8
        /*0078*/ 	.dword	_ZN34_INTERNAL_0de4493f_4_k_cu_7d4e46734cuda3std6ranges3__45__cpo9iter_moveE
	.align		8
        /*0080*/ 	.dword	_ZN34_INTERNAL_0de4493f_4_k_cu_7d4e46734cuda3std6ranges3__45__cpo5beginE
	.align		8
        /*0088*/ 	.dword	_ZN34_INTERNAL_0de4493f_4_k_cu_7d4e46734cuda3std6ranges3__45__cpo3endE
	.align		8
        /*0090*/ 	.dword	_ZN34_INTERNAL_0de4493f_4_k_cu_7d4e46734cuda3std6ranges3__45__cpo6cbeginE
	.align		8
        /*0098*/ 	.dword	_ZN34_INTERNAL_0de4493f_4_k_cu_7d4e46734cuda3std6ranges3__45__cpo4cendE
	.align		8
        /*00a0*/ 	.dword	_ZN34_INTERNAL_0de4493f_4_k_cu_7d4e46734cuda3std6ranges3__45__cpo7advanceE
	.align		8
        /*00a8*/ 	.dword	_ZN34_INTERNAL_0de4493f_4_k_cu_7d4e46734cuda3std6ranges3__45__cpo9iter_swapE
	.align		8
        /*00b0*/ 	.dword	_ZN34_INTERNAL_0de4493f_4_k_cu_7d4e46734cuda3std6ranges3__45__cpo4nextE
	.align		8
        /*00b8*/ 	.dword	_ZN34_INTERNAL_0de4493f_4_k_cu_7d4e46734cuda3std6ranges3__45__cpo4prevE
	.align		8
        /*00c0*/ 	.dword	_ZN34_INTERNAL_0de4493f_4_k_cu_7d4e46734cuda3std6ranges3__45__cpo4dataE
	.align		8
        /*00c8*/ 	.dword	_ZN34_INTERNAL_0de4493f_4_k_cu_7d4e46734cuda3std6ranges3__45__cpo5cdataE
	.align		8
        /*00d0*/ 	.dword	_ZN34_INTERNAL_0de4493f_4_k_cu_7d4e46734cuda3std6ranges3__45__cpo4sizeE
	.align		8
        /*00d8*/ 	.dword	_ZN34_INTERNAL_0de4493f_4_k_cu_7d4e46734cuda3std6ranges3__45__cpo5ssizeE
	.align		8
        /*00e0*/ 	.dword	_ZN34_INTERNAL_0de4493f_4_k_cu_7d4e46734cuda3std6ranges3__45__cpo8distanceE
	.align		8
        /*00e8*/ 	.dword	_ZN34_INTERNAL_0de4493f_4_k_cu_7d4e46736thrust24THRUST_300001_SM_1000_NS8cuda_cub3parE
	.align		8
        /*00f0*/ 	.dword	_ZN34_INTERNAL_0de4493f_4_k_cu_7d4e46736thrust24THRUST_300001_SM_1000_NS8cuda_cub10par_nosyncE
	.align		8
        /*00f8*/ 	.dword	_ZN34_INTERNAL_0de4493f_4_k_cu_7d4e46736thrust24THRUST_300001_SM_1000_NS6system6detail10sequential3seqE
	.align		8
        /*0100*/ 	.dword	_ZN34_INTERNAL_0de4493f_4_k_cu_7d4e46736thrust24THRUST_300001_SM_1000_NS12placeholders2_1E
	.align		8
        /*0108*/ 	.dword	_ZN34_INTERNAL_0de4493f_4_k_cu_7d4e46736thrust24THRUST_300001_SM_1000_NS12placeholders2_2E
	.align		8
        /*0110*/ 	.dword	_ZN34_INTERNAL_0de4493f_4_k_cu_7d4e46736thrust24THRUST_300001_SM_1000_NS12placeholders2_3E
	.align		8
        /*0118*/ 	.dword	_ZN34_INTERNAL_0de4493f_4_k_cu_7d4e46736thrust24THRUST_300001_SM_1000_NS12placeholders2_4E
	.align		8
        /*0120*/ 	.dword	_ZN34_INTERNAL_0de4493f_4_k_cu_7d4e46736thrust24THRUST_300001_SM_1000_NS12placeholders2_5E
	.align		8
        /*0128*/ 	.dword	_ZN34_INTERNAL_0de4493f_4_k_cu_7d4e46736thrust24THRUST_300001_SM_1000_NS12placeholders2_6E
	.align		8
        /*0130*/ 	.dword	_ZN34_INTERNAL_0de4493f_4_k_cu_7d4e46736thrust24THRUST_300001_SM_1000_NS12placeholders2_7E
	.align		8
        /*0138*/ 	.dword	_ZN34_INTERNAL_0de4493f_4_k_cu_7d4e46736thrust24THRUST_300001_SM_1000_NS12placeholders2_8E
	.align		8
        /*0140*/ 	.dword	_ZN34_INTERNAL_0de4493f_4_k_cu_7d4e46736thrust24THRUST_300001_SM_1000_NS12placeholders2_9E
	.align		8
        /*0148*/ 	.dword	_ZN34_INTERNAL_0de4493f_4_k_cu_7d4e46736thrust24THRUST_300001_SM_1000_NS12placeholders3_10E
	.align		8
        /*0150*/ 	.dword	_ZN34_INTERNAL_0de4493f_4_k_cu_7d4e46736thrust24THRUST_300001_SM_1000_NS3seqE


//--------------------- .text._ZN3cub18CUB_300001_SM_10006detail8for_each13static_kernelINS2_12policy_hub_t12policy_500_tElNS2_12op_wrapper_tIlN6thrust24THRUST_300001_SM_1000_NS12zip_functionI12add_multiplyEENS8_12zip_iteratorIN4cuda3std3__45tupleIJNS8_6detail15normal_iteratorINS8_10device_ptrIfEEEESL_SL_SL_EEEEEEEEEvT0_T1_ --------------------------
	.section	.text._ZN3cub18CUB_300001_SM_10006detail8for_each13static_kernelINS2_12policy_hub_t12policy_500_tElNS2_12op_wrapper_tIlN6thrust24THRUST_300001_SM_1000_NS12zip_functionI12add_multiplyEENS8_12zip_iteratorIN4cuda3std3__45tupleIJNS8_6detail15normal_iteratorINS8_10device_ptrIfEEEESL_SL_SL_EEEEEEEEEvT0_T1_,"ax",@progbits
	.align	128
        .global         _ZN3cub18CUB_300001_SM_10006detail8for_each13static_kernelINS2_12policy_hub_t12policy_500_tElNS2_12op_wrapper_tIlN6thrust24THRUST_300001_SM_1000_NS12zip_functionI12add_multiplyEENS8_12zip_iteratorIN4cuda3std3__45tupleIJNS8_6detail15normal_iteratorINS8_10device_ptrIfEEEESL_SL_SL_EEEEEEEEEvT0_T1_
        .type           _ZN3cub18CUB_300001_SM_10006detail8for_each13static_kernelINS2_12policy_hub_t12policy_500_tElNS2_12op_wrapper_tIlN6thrust24THRUST_300001_SM_1000_NS12zip_functionI12add_multiplyEENS8_12zip_iteratorIN4cuda3std3__45tupleIJNS8_6detail15normal_iteratorINS8_10device_ptrIfEEEESL_SL_SL_EEEEEEEEEvT0_T1_,@function
        .size           _ZN3cub18CUB_300001_SM_10006detail8for_each13static_kernelINS2_12policy_hub_t12policy_500_tElNS2_12op_wrapper_tIlN6thrust24THRUST_300001_SM_1000_NS12zip_functionI12add_multiplyEENS8_12zip_iteratorIN4cuda3std3__45tupleIJNS8_6detail15normal_iteratorINS8_10device_ptrIfEEEESL_SL_SL_EEEEEEEEEvT0_T1_,(.L_x_7 - _ZN3cub18CUB_300001_SM_10006detail8for_each13static_kernelINS2_12policy_hub_t12policy_500_tElNS2_12op_wrapper_tIlN6thrust24THRUST_300001_SM_1000_NS12zip_functionI12add_multiplyEENS8_12zip_iteratorIN4cuda3std3__45tupleIJNS8_6detail15normal_iteratorINS8_10device_ptrIfEEEESL_SL_SL_EEEEEEEEEvT0_T1_)
        .other          _ZN3cub18CUB_300001_SM_10006detail8for_each13static_kernelINS2_12policy_hub_t12policy_500_tElNS2_12op_wrapper_tIlN6thrust24THRUST_300001_SM_1000_NS12zip_functionI12add_multiplyEENS8_12zip_iteratorIN4cuda3std3__45tupleIJNS8_6detail15normal_iteratorINS8_10device_ptrIfEEEESL_SL_SL_EEEEEEEEEvT0_T1_,@"STO_CUDA_ENTRY STV_DEFAULT"
_ZN3cub18CUB_300001_SM_10006detail8for_each13static_kernelINS2_12policy_hub_t12policy_500_tElNS2_12op_wrapper_tIlN6thrust24THRUST_300001_SM_1000_NS12zip_functionI12add_multiplyEENS8_12zip_iteratorIN4cuda3std3__45tupleIJNS8_6detail15normal_iteratorINS8_10device_ptrIfEEEESL_SL_SL_EEEEEEEEEvT0_T1_:
.text._ZN3cub18CUB_300001_SM_10006detail8for_each13static_kernelINS2_12policy_hub_t12policy_500_tElNS2_12op_wrapper_tIlN6thrust24THRUST_300001_SM_1000_NS12zip_functionI12add_multiplyEENS8_12zip_iteratorIN4cuda3std3__45tupleIJNS8_6detail15normal_iteratorINS8_10device_ptrIfEEEESL_SL_SL_EEEEEEEEEvT0_T1_:
[----:B------:R-:W-:Y:S08]  /*0000*/  LDC R1, c[0x0][0x37c] ;  /* 0x0000df00ff017b82 */ /* 0x000ff00000000800 */
[----:B------:R-:W0:Y:S01]  /*0010*/  S2UR UR4, SR_CTAID.X ;  /* 0x00000000000479c3 */ /* 0x000e220000002500 */
[----:B------:R-:W1:Y:S01]  /*0020*/  LDCU.64 UR6, c[0x0][0x380] ;  /* 0x00007000ff0677ac */ /* 0x000e620008000a00 */
[----:B------:R-:W2:Y:S01]  /*0030*/  LDCU.64 UR8, c[0x0][0x358] ;  /* 0x00006b00ff0877ac */ /* 0x000ea20008000a00 */
[----:B0-----:R-:W-:-:S04]  /*0040*/  UIMAD.WIDE.U32 UR4, UR4, 0x200, URZ ;  /* 0x00000200040478a5 */ /* 0x001fc8000f8e00ff */
[----:B-1----:R-:W-:-:S04]  /*0050*/  UIADD3 UR6, UP0, UPT, -UR4, UR6, URZ ;  /* 0x0000000604067290 */ /* 0x002fc8000ff1e1ff */
[----:B------:R-:W-:Y:S02]  /*0060*/  UIADD3.X UR7, UPT, UPT, ~UR5, UR7, URZ, UP0, !UPT ;  /* 0x0000000705077290 */ /* 0x000fe400087fe5ff */
[----:B------:R-:W-:-:S04]  /*0070*/  UISETP.GE.U32.AND UP0, UPT, UR6, 0x200, UPT ;  /* 0x000002000600788c */ /* 0x000fc8000bf06070 */
[----:B------:R-:W-:-:S09]  /*0080*/  UISETP.GE.AND.EX UP0, UPT, UR7, URZ, UPT, UP0 ;  /* 0x000000ff0700728c */ /* 0x000fd2000bf06300 */
[----:B--2---:R-:W-:Y:S05]  /*0090*/  BRA.U !UP0, `(.L_x_0) ;  /* 0x00000001086c7547 */ /* 0x004fea000b800000 */
[----:B------:R-:W0:Y:S01]  /*00a0*/  S2R R0, SR_TID.X ;  /* 0x0000000000007919 */ /* 0x000e220000002100 */
[----:B------:R-:W1:Y:S01]  /*00b0*/  LDCU.64 UR10, c[0x0][0x388] ;  /* 0x00007100ff0a77ac */ /* 0x000e620008000a00 */
[----:B------:R-:W2:Y:S01]  /*00c0*/  LDCU.128 UR12, c[0x0][0x390] ;  /* 0x00007200ff0c77ac */ /* 0x000ea20008000c00 */
[----:B0-----:R-:W-:-:S05]  /*00d0*/  IADD3 R0, P0, PT, R0, UR4, RZ ;  /* 0x0000000400007c10 */ /* 0x001fca000ff1e0ff */
[----:B------:R-:W-:Y:S02]  /*00e0*/  IMAD.X R9, RZ, RZ, UR5, P0 ;  /* 0x00000005ff097e24 */ /* 0x000fe400080e06ff */
[----:B------:R-:W-:-:S03]  /*00f0*/  IMAD.SHL.U32 R8, R0, 0x4, RZ ;  /* 0x0000000400087824 */ /* 0x000fc600078e00ff */
[----:B------:R-:W-:Y:S02]  /*0100*/  SHF.L.U64.HI R9, R0, 0x2, R9 ;  /* 0x0000000200097819 */ /* 0x000fe40000010209 */
[C---:B-1----:R-:W-:Y:S02]  /*0110*/  IADD3 R2, P0, PT, R8.reuse, UR10, RZ ;  /* 0x0000000a08027c10 */ /* 0x042fe4000ff1e0ff */
[C---:B--2---:R-:W-:Y:S02]  /*0120*/  IADD3 R4, P1, PT, R8.reuse, UR12, RZ ;  /* 0x0000000c08047c10 */ /* 0x044fe4000ff3e0ff */
[----:B------:R-:W-:Y:S02]  /*0130*/  IADD3 R6, P2, PT, R8, UR14, RZ ;  /* 0x0000000e08067c10 */ /* 0x000fe4000ff5e0ff */
[C---:B------:R-:W-:Y:S01]  /*0140*/  IADD3.X R3, PT, PT, R9.reuse, UR11, RZ, P0, !PT ;  /* 0x0000000b09037c10 */ /* 0x040fe200087fe4ff */
[----:B------:R-:W0:Y:S01]  /*0150*/  LDCU.64 UR10, c[0x0][0x3a0] ;  /* 0x00007400ff0a77ac */ /* 0x000e220008000a00 */
[----:B------:R-:W-:-:S02]  /*0160*/  IADD3.X R5, PT, PT, R9, UR13, RZ, P1, !PT ;  /* 0x0000000d09057c10 */ /* 0x000fc40008ffe4ff */
[----:B------:R-:W-:Y:S01]  /*0170*/  IADD3.X R7, PT, PT, R9, UR15, RZ, P2, !PT ;  /* 0x0000000f09077c10 */ /* 0x000fe200097fe4ff */
[----:B------:R-:W2:Y:S04]  /*0180*/  LDG.E R0, desc[UR8][R2.64] ;  /* 0x0000000802007981 */ /* 0x000ea8000c1e1900 */
[----:B------:R-:W2:Y:S04]  /*0190*/  LDG.E R11, desc[UR8][R4.64] ;  /* 0x00000008040b7981 */ /* 0x000ea8000c1e1900 */
[----:B------:R-:W2:Y:S01]  /*01a0*/  LDG.E R10, desc[UR8][R6.64] ;  /* 0x00000008060a7981 */ /* 0x000ea2000c1e1900 */
[----:B0-----:R-:W-:-:S04]  /*01b0*/  IADD3 R8, P0, PT, R8, UR10, RZ ;  /* 0x0000000a08087c10 */ /* 0x001fc8000ff1e0ff */
[----:B------:R-:W-:Y:S01]  /*01c0*/  IADD3.X R9, PT, PT, R9, UR11, RZ, P0, !PT ;  /* 0x0000000b09097c10 */ /* 0x000fe200087fe4ff */
[----:B--2---:R-:W-:-:S05]  /*01d0*/  FFMA R11, R11, R10, R0 ;  /* 0x0000000a0b0b7223 */ /* 0x004fca0000000000 */
[----:B------:R-:W-:Y:S04]  /*01e0*/  STG.E desc[UR8][R8.64], R11 ;  /* 0x0000000b08007986 */ /* 0x000fe8000c101908 */
[----:B------:R-:W2:Y:S04]  /*01f0*/  LDG.E R0, desc[UR8][R2.64+0x400] ;  /* 0x0004000802007981 */ /* 0x000ea8000c1e1900 */
[----:B------:R-:W2:Y:S04]  /*0200*/  LDG.E R13, desc[UR8][R4.64+0x400] ;  /* 0x00040008040d7981 */ /* 0x000ea8000c1e1900 */
[----:B------:R-:W2:Y:S02]  /*0210*/  LDG.E R10, desc[UR8][R6.64+0x400] ;  /* 0x00040008060a7981 */ /* 0x000ea4000c1e1900 */
[----:B--2---:R-:W-:-:S05]  /*0220*/  FFMA R13, R13, R10, R0 ;  /* 0x0000000a0d0d7223 */ /* 0x004fca0000000000 */
[----:B------:R-:W-:Y:S01]  /*0230*/  STG.E desc[UR8][R8.64+0x400], R13 ;  /* 0x0004000d08007986 */ /* 0x000fe2000c101908 */
[----:B------:R-:W-:Y:S05]  /*0240*/  EXIT ;  /* 0x000000000000794d */ /* 0x000fea0003800000 */
.L_x_0:
[----:B------:R-:W0:Y:S01]  /*0250*/  S2R R0, SR_TID.X ;  /* 0x0000000000007919 */ /* 0x000e220000002100 */
[----:B------:R-:W-:Y:S01]  /*0260*/  USHF.R.S32.HI UR7, URZ, 0x1f, UR6 ;  /* 0x0000001fff077899 */ /* 0x000fe20008011406 */
[----:B------:R-:W-:Y:S05]  /*0270*/  BSSY.RECONVERGENT B0, `(.L_x_1) ;  /* 0x000001d000007945 */ /* 0x000fea0003800200 */
[----:B------:R-:W-:Y:S01]  /*0280*/  IMAD.U32 R3, RZ, RZ, UR7 ;  /* 0x00000007ff037e24 */ /* 0x000fe2000f8e00ff */
[C---:B0-----:R-:W-:Y:S01]  /*0290*/  ISETP.LT.U32.AND P1, PT, R0.reuse, UR6, PT ;  /* 0x0000000600007c0c */ /* 0x041fe2000bf21070 */
[----:B------:R-:W-:-:S03]  /*02a0*/  VIADD R2, R0, 0x100 ;  /* 0x0000010000027836 */ /* 0x000fc60000000000 */
[----:B------:R-:W-:Y:S02]  /*02b0*/  ISETP.GT.AND.EX P1, PT, R3, RZ, PT, P1 ;  /* 0x000000ff0300720c */ /* 0x000fe40003f24310 */
[----:B------:R-:W-:Y:S01]  /*02c0*/  ISETP.LT.U32.AND P0, PT, R2, UR6, PT ;  /* 0x0000000602007c0c */ /* 0x000fe2000bf01070 */
[----:B------:R-:W-:-:S05]  /*02d0*/  IMAD.U32 R2, RZ, RZ, UR7 ;  /* 0x00000007ff027e24 */ /* 0x000fca000f8e00ff */
[----:B------:R-:W-:-:S05]  /*02e0*/  ISETP.GT.AND.EX P0, PT, R2, RZ, PT, P0 ;  /* 0x000000ff0200720c */ /* 0x000fca0003f04300 */
[----:B------:R-:W-:Y:S08]  /*02f0*/  @!P1 BRA `(.L_x_2) ;  /* 0x0000000000509947 */ /* 0x000ff00003800000 */
[----:B------:R-:W0:Y:S01]  /*0300*/  LDCU.128 UR12, c[0x0][0x390] ;  /* 0x00007200ff0c77ac */ /* 0x000e220008000c00 */
[----:B------:R-:W-:Y:S01]  /*0310*/  IADD3 R2, P1, PT, R0, UR4, RZ ;  /* 0x0000000400027c10 */ /* 0x000fe2000ff3e0ff */
[----:B------:R-:W1:Y:S04]  /*0320*/  LDCU.64 UR10, c[0x0][0x388] ;  /* 0x00007100ff0a77ac */ /* 0x000e680008000a00 */
[----:B------:R-:W-:Y:S02]  /*0330*/  IMAD.X R3, RZ, RZ, UR5, P1 ;  /* 0x00000005ff037e24 */ /* 0x000fe400088e06ff */
[----:B------:R-:W-:-:S03]  /*0340*/  IMAD.SHL.U32 R8, R2, 0x4, RZ ;  /* 0x0000000402087824 */ /* 0x000fc600078e00ff */
[----:B------:R-:W-:Y:S02]  /*0350*/  SHF.L.U64.HI R9, R2, 0x2, R3 ;  /* 0x0000000202097819 */ /* 0x000fe40000010203 */
[C---:B0-----:R-:W-:Y:S02]  /*0360*/  IADD3 R4, P2, PT, R8.reuse, UR12, RZ ;  /* 0x0000000c08047c10 */ /* 0x041fe4000ff5e0ff */
[C---:B------:R-:W-:Y:S02]  /*0370*/  IADD3 R6, P3, PT, R8.reuse, UR14, RZ ;  /* 0x0000000e08067c10 */ /* 0x040fe4000ff7e0ff */
[----:B-1----:R-:W-:Y:S02]  /*0380*/  IADD3 R2, P1, PT, R8, UR10, RZ ;  /* 0x0000000a08027c10 */ /* 0x002fe4000ff3e0ff */
[C---:B------:R-:W-:Y:S02]  /*0390*/  IADD3.X R5, PT, PT, R9.reuse, UR13, RZ, P2, !PT ;  /* 0x0000000d09057c10 */ /* 0x040fe400097fe4ff */
[C---:B------:R-:W-:Y:S01]  /*03a0*/  IADD3.X R3, PT, PT, R9.reuse, UR11, RZ, P1, !PT ;  /* 0x0000000b09037c10 */ /* 0x040fe20008ffe4ff */
[----:B------:R-:W0:Y:S01]  /*03b0*/  LDCU.64 UR10, c[0x0][0x3a0] ;  /* 0x00007400ff0a77ac */ /* 0x000e220008000a00 */
[----:B------:R-:W-:-:S02]  /*03c0*/  IADD3.X R7, PT, PT, R9, UR15, RZ, P3, !PT ;  /* 0x0000000f09077c10 */ /* 0x000fc40009ffe4ff */
[----:B------:R-:W2:Y:S04]  /*03d0*/  LDG.E R5, desc[UR8][R4.64] ;  /* 0x0000000804057981 */ /* 0x000ea8000c1e1900 */
[----:B------:R-:W2:Y:S04]  /*03e0*/  LDG.E R2, desc[UR8][R2.64] ;  /* 0x0000000802027981 */ /* 0x000ea8000c1e1900 */
[----:B------:R-:W2:Y:S01]  /*03f0*/  LDG.E R6, desc[UR8][R6.64] ;  /* 0x0000000806067981 */ /* 0x000ea2000c1e1900 */
[----:B0-----:R-:W-:-:S04]  /*0400*/  IADD3 R8, P1, PT, R8, UR10, RZ ;  /* 0x0000000a08087c10 */ /* 0x001fc8000ff3e0ff */
[----:B------:R-:W-:Y:S01]  /*0410*/  IADD3.X R9, PT, PT, R9, UR11, RZ, P1, !PT ;  /* 0x0000000b09097c10 */ /* 0x000fe20008ffe4ff */
[----:B--2---:R-:W-:-:S05]  /*0420*/  FFMA R11, R5, R6, R2 ;  /* 0x00000006050b7223 */ /* 0x004fca0000000002 */
[----:B------:R0:W-:Y:S03]  /*0430*/  STG.E desc[UR8][R8.64], R11 ;  /* 0x0000000b08007986 */ /* 0x0001e6000c101908 */
.L_x_2:
[----:B------:R-:W-:Y:S05]  /*0440*/  BSYNC.RECONVERGENT B0 ;  /* 0x0000000000007941 */ /* 0x000fea0003800200 */
.L_x_1:
[----:B------:R-:W-:Y:S05]  /*0450*/  @!P0 EXIT ;  /* 0x000000000000894d */ /* 0x000fea0003800000 */
[----:B------:R-:W1:Y:S01]  /*0460*/  LDCU.128 UR12, c[0x0][0x390] ;  /* 0x00007200ff0c77ac */ /* 0x000e620008000c00 */
[----:B------:R-:W-:Y:S01]  /*0470*/  IADD3 R0, P0, PT, R0, UR4, RZ ;  /* 0x0000000400007c10 */ /* 0x000fe2000ff1e0ff */
[----:B------:R-:W2:Y:S04]  /*0480*/  LDCU.64 UR6, c[0x0][0x388] ;  /* 0x00007100ff0677ac */ /* 0x000ea80008000a00 */
[----:B------:R-:W-:Y:S02]  /*0490*/  IMAD.X R3, RZ, RZ, UR5, P0 ;  /* 0x00000005ff037e24 */ /* 0x000fe400080e06ff */
[----:B0-----:R-:W-:-:S03]  /*04a0*/  IMAD.SHL.U32 R8, R0, 0x4, RZ ;  /* 0x0000000400087824 */ /* 0x001fc600078e00ff */
[----:B------:R-:W-:Y:S02]  /*04b0*/  SHF.L.U64.HI R0, R0, 0x2, R3 ;  /* 0x0000000200007819 */ /* 0x000fe40000010203 */
[C---:B-1----:R-:W-:Y:S02]  /*04c0*/  IADD3 R4, P1, PT, R8.reuse, UR12, RZ ;  /* 0x0000000c08047c10 */ /* 0x042fe4000ff3e0ff */
[C---:B------:R-:W-:Y:S02]  /*04d0*/  IADD3 R6, P2, PT, R8.reuse, UR14, RZ ;  /* 0x0000000e08067c10 */ /* 0x040fe4000ff5e0ff */
[----:B--2---:R-:W-:Y:S02]  /*04e0*/  IADD3 R2, P0, PT, R8, UR6, RZ ;  /* 0x0000000608027c10 */ /* 0x004fe4000ff1e0ff */
        /* <DEDUP_REMOVED lines=10> */
[----:B------:R-:W-:Y:S01]  /*0590*/  STG.E desc[UR8][R8.64+0x400], R11 ;  /* 0x0004000b08007986 */ /* 0x000fe2000c101908 */
[----:B------:R-:W-:Y:S05]  /*05a0*/  EXIT ;  /* 0x000000000000794d */ /* 0x000fea0003800000 */
.L_x_3:
[----:B------:R-:W-:-:S00]  /*05b0*/  BRA `(.L_x_3) ;  /* 0xfffffffc00fc7947 */ /* 0x000fc0000383ffff */
[----:B------:R-:W-:-:S00]  /*05c0*/  NOP ;  /* 0x0000000000007918 */ /* 0x000fc00000000000 */
        /* <DEDUP_REMOVED lines=11> */
.L_x_7:


//--------------------- .text._ZN3cub18CUB_300001_SM_10006detail8for_each13static_kernelINS2_12policy_hub_t12policy_500_tEmN6thrust24THRUST_300001_SM_1000_NS8cuda_cub20__uninitialized_fill7functorINS7_10device_ptrIfEEfEEEEvT0_T1_ --------------------------
	.section	.text._ZN3cub18CUB_300001_SM_10006detail8for_each13static_kernelINS2_12policy_hub_t12policy_500_tEmN6thrust24THRUST_300001_SM_1000_NS8cuda_cub20__uninitialized_fill7functorINS7_10device_ptrIfEEfEEEEvT0_T1_,"ax",@progbits
	.align	128
        .global         _ZN3cub18CUB_300001_SM_10006detail8for_each13static_kernelINS2_12policy_hub_t12policy_500_tEmN6thrust24THRUST_300001_SM_1000_NS8cuda_cub20__uninitialized_fill7functorINS7_10device_ptrIfEEfEEEEvT0_T1_
        .type           _ZN3cub18CUB_300001_SM_10006detail8for_each13static_kernelINS2_12policy_hub_t12policy_500_tEmN6thrust24THRUST_300001_SM_1000_NS8cuda_cub20__uninitialized_fill7functorINS7_10device_ptrIfEEfEEEEvT0_T1_,@function
        .size           _ZN3cub18CUB_300001_SM_10006detail8for_each13static_kernelINS2_12policy_hub_t12policy_500_tEmN6thrust24THRUST_300001_SM_1000_NS8cuda_cub20__uninitialized_fill7functorINS7_10device_ptrIfEEfEEEEvT0_T1_,(.L_x_8 - _ZN3cub18CUB_300001_SM_10006detail8for_each13static_kernelINS2_12policy_hub_t12policy_500_tEmN6thrust24THRUST_300001_SM_1000_NS8cuda_cub20__uninitialized_fill7functorINS7_10device_ptrIfEEfEEEEvT0_T1_)
        .other          _ZN3cub18CUB_300001_SM_10006detail8for_each13static_kernelINS2_12policy_hub_t12policy_500_tEmN6thrust24THRUST_300001_SM_1000_NS8cuda_cub20__uninitialized_fill7functorINS7_10device_ptrIfEEfEEEEvT0_T1_,@"STO_CUDA_ENTRY STV_DEFAULT"
_ZN3cub18CUB_300001_SM_10006detail8for_each13static_kernelINS2_12policy_hub_t12policy_500_tEmN6thrust24THRUST_300001_SM_1000_NS8cuda_cub20__uninitialized_fill7functorINS7_10device_ptrIfEEfEEEEvT0_T1_:
.text._ZN3cub18CUB_300001_SM_10006detail8for_each13static_kernelINS2_12policy_hub_t12policy_500_tEmN6thrust24THRUST_300001_SM_1000_NS8cuda_cub20__uninitialized_fill7functorINS7_10device_ptrIfEEfEEEEvT0_T1_:
        /* <DEDUP_REMOVED lines=8> */
[----:B------:R-:W-:-:S09]  /*0080*/  UISETP.GE.U32.AND.EX UP0, UPT, UR7, URZ, UPT, UP0 ;  /* 0x000000ff0700728c */ /* 0x000fd2000bf06100 */
[----:B--2---:R-:W-:Y:S05]  /*0090*/  BRA.U !UP0, `(.L_x_4) ;  /* 0x0000000108287547 */ /* 0x004fea000b800000 */
[----:B------:R-:W0:Y:S01]  /*00a0*/  S2R R0, SR_TID.X ;  /* 0x0000000000007919 */ /* 0x000e220000002100 */
[----:B------:R-:W1:Y:S01]  /*00b0*/  LDCU.64 UR6, c[0x0][0x388] ;  /* 0x00007100ff0677ac */ /* 0x000e620008000a00 */
[----:B------:R-:W2:Y:S01]  /*00c0*/  LDC R5, c[0x0][0x390] ;  /* 0x0000e400ff057b82 */ /* 0x000ea20000000800 */
[----:B0-----:R-:W-:-:S05]  /*00d0*/  IADD3 R0, P0, PT, R0, UR4, RZ ;  /* 0x0000000400007c10 */ /* 0x001fca000ff1e0ff */
[----:B------:R-:W-:Y:S01]  /*00e0*/  IMAD.X R3, RZ, RZ, UR5, P0 ;  /* 0x00000005ff037e24 */ /* 0x000fe200080e06ff */
[----:B-1----:R-:W-:-:S04]  /*00f0*/  LEA R2, P0, R0, UR6, 0x2 ;  /* 0x0000000600027c11 */ /* 0x002fc8000f8010ff */
[----:B------:R-:W-:-:S05]  /*0100*/  LEA.HI.X R3, R0, UR7, R3, 0x2, P0 ;  /* 0x0000000700037c11 */ /* 0x000fca00080f1403 */
[----:B--2---:R-:W-:Y:S04]  /*0110*/  STG.E desc[UR8][R2.64], R5 ;  /* 0x0000000502007986 */ /* 0x004fe8000c101908 */
[----:B------:R-:W-:Y:S01]  /*0120*/  STG.E desc[UR8][R2.64+0x400], R5 ;  /* 0x0004000502007986 */ /* 0x000fe2000c101908 */
[----:B------:R-:W-:Y:S05]  /*0130*/  EXIT ;  /* 0x000000000000794d */ /* 0x000fea0003800000 */
.L_x_4:
[----:B------:R-:W0:Y:S01]  /*0140*/  S2R R0, SR_TID.X ;  /* 0x0000000000007919 */ /* 0x000e220000002100 */
[----:B------:R-:W-:Y:S01]  /*0150*/  IMAD.U32 R2, RZ, RZ, UR7 ;  /* 0x00000007ff027e24 */ /* 0x000fe2000f8e00ff */
[----:B------:R-:W1:Y:S01]  /*0160*/  LDCU.64 UR10, c[0x0][0x388] ;  /* 0x00007100ff0a77ac */ /* 0x000e620008000a00 */
[----:B------:R-:W-:Y:S01]  /*0170*/  IMAD.U32 R4, RZ, RZ, UR7 ;  /* 0x00000007ff047e24 */ /* 0x000fe2000f8e00ff */
[----:B0-----:R-:W-:-:S04]  /*0180*/  ISETP.LT.U32.AND P0, PT, R0, UR6, PT ;  /* 0x0000000600007c0c */ /* 0x001fc8000bf01070 */
[----:B------:R-:W-:Y:S01]  /*0190*/  ISETP.GT.U32.AND.EX P0, PT, R2, RZ, PT, P0 ;  /* 0x000000ff0200720c */ /* 0x000fe20003f04100 */
[C---:B------:R-:W-:Y:S01]  /*01a0*/  VIADD R2, R0.reuse, 0x100 ;  /* 0x0000010000027836 */ /* 0x040fe20000000000 */
[----:B------:R-:W-:-:S04]  /*01b0*/  IADD3 R0, P2, PT, R0, UR4, RZ ;  /* 0x0000000400007c10 */ /* 0x000fc8000ff5e0ff */
[----:B------:R-:W-:Y:S01]  /*01c0*/  ISETP.LT.U32.AND P1, PT, R2, UR6, PT ;  /* 0x0000000602007c0c */ /* 0x000fe2000bf21070 */
[----:B------:R-:W-:Y:S01]  /*01d0*/  IMAD.X R3, RZ, RZ, UR5, P2 ;  /* 0x00000005ff037e24 */ /* 0x000fe200090e06ff */
[----:B-1----:R-:W-:Y:S02]  /*01e0*/  LEA R2, P2, R0, UR10, 0x2 ;  /* 0x0000000a00027c11 */ /* 0x002fe4000f8410ff */
[----:B------:R-:W-:Y:S02]  /*01f0*/  ISETP.GT.U32.AND.EX P1, PT, R4, RZ, PT, P1 ;  /* 0x000000ff0400720c */ /* 0x000fe40003f24110 */
[----:B------:R-:W-:Y:S01]  /*0200*/  LEA.HI.X R3, R0, UR11, R3, 0x2, P2 ;  /* 0x0000000b00037c11 */ /* 0x000fe200090f1403 */
[----:B------:R-:W0:Y:S04]  /*0210*/  @P0 LDC R5, c[0x0][0x390] ;  /* 0x0000e400ff050b82 */ /* 0x000e280000000800 */
[----:B0-----:R0:W-:Y:S06]  /*0220*/  @P0 STG.E desc[UR8][R2.64], R5 ;  /* 0x0000000502000986 */ /* 0x0011ec000c101908 */
[----:B------:R-:W-:Y:S05]  /*0230*/  @!P1 EXIT ;  /* 0x000000000000994d */ /* 0x000fea0003800000 */
[----:B0-----:R-:W0:Y:S02]  /*0240*/  LDC R5, c[0x0][0x390] ;  /* 0x0000e400ff057b82 */ /* 0x001e240000000800 */
[----:B0-----:R-:W-:Y:S01]  /*0250*/  STG.E desc[UR8][R2.64+0x400], R5 ;  /* 0x0004000502007986 */ /* 0x001fe2000c101908 */
[----:B------:R-:W-:Y:S05]  /*0260*/  EXIT ;  /* 0x000000000000794d */ /* 0x000fea0003800000 */
.L_x_5:
        /* <DEDUP_REMOVED lines=9> */
.L_x_8:


//--------------------- .text._ZN3cub18CUB_300001_SM_10006detail11EmptyKernelIvEEvv --------------------------
	.section	.text._ZN3cub18CUB_300001_SM_10006detail11EmptyKernelIvEEvv,"ax",@progbits
	.align	128
        .global         _ZN3cub18CUB_300001_SM_10006detail11EmptyKernelIvEEvv
        .type           _ZN3cub18CUB_300001_SM_10006detail11EmptyKernelIvEEvv,@function
        .size           _ZN3cub18CUB_300001_SM_10006detail11EmptyKernelIvEEvv,(.L_x_9 - _ZN3cub18CUB_300001_SM_10006detail11EmptyKernelIvEEvv)
        .other          _ZN3cub18CUB_300001_SM_10006detail11EmptyKernelIvEEvv,@"STO_CUDA_ENTRY STV_DEFAULT"
_ZN3cub18CUB_300001_SM_10006detail11EmptyKernelIvEEvv:
.text._ZN3cub18CUB_300001_SM_10006detail11EmptyKernelIvEEvv:
[----:B------:R-:W-:Y:S01]  /*0000*/  LDC R1, c[0x0][0x37c] ;  /* 0x0000df00ff017b82 */ /* 0x000fe20000000800 */
[----:B------:R-:W-:Y:S05]  /*0010*/  EXIT ;  /* 0x000000000000794d */ /* 0x000fea0003800000 */
.L_x_6:
        /* <DEDUP_REMOVED lines=14> */
.L_x_9:


//--------------------- .nv.shared.reserved.0     --------------------------
	.section	.nv.shared.reserved.0,"aw",@nobits
	.weak		__nv_reservedSMEM_offset_0_alias
	.size		__nv_reservedSMEM_offset_0_alias, 0, 64
	.other		__nv_reservedSMEM_offset_0_alias,@"STO_CUDA_RESERVED_SHARED STV_DEFAULT"
__nv_reservedSMEM_offset_0_alias:
	.zero		0
	.zero		64


//--------------------- .nv.global                --------------------------
	.section	.nv.global,"aw",@nobits
.nv.global:
	.type		_ZN34_INTERNAL_0de4493f_4_k_cu_7d4e46736thrust24THRUST_300001_SM_1000_NS3seqE,@object
	.size		_ZN34_INTERNAL_0de4493f_4_k_cu_7d4e46736thrust24THRUST_300001_SM_1000_NS3seqE,(_ZN34_INTERNAL_0de4493f_4_k_cu_7d4e46734cuda3std3__48in_placeE - _ZN34_INTERNAL_0de4493f_4_k_cu_7d4e46736thrust24THRUST_300001_SM_1000_NS3seqE)
_ZN34_INTERNAL_0de4493f_4_k_cu_7d4e46736thrust24THRUST_300001_SM_1000_NS3seqE:
	.zero		1
	.type		_ZN34_INTERNAL_0de4493f_4_k_cu_7d4e46734cuda3std3__48in_placeE,@object
	.size		_ZN34_INTERNAL_0de4493f_4_k_cu_7d4e46734cuda3std3__48in_placeE,(_ZN34_INTERNAL_0de4493f_4_k_cu_7d4e46734cuda3std6ranges3__45__cpo4sizeE - _ZN34_INTERNAL_0de4493f_4_k_cu_7d4e46734cuda3std3__48in_placeE)
_ZN34_INTERNAL_0de4493f_4_k_cu_7d4e46734cuda3std3__48in_placeE:
	.zero		1
	.type		_ZN34_INTERNAL_0de4493f_4_k_cu_7d4e46734cuda3std6ranges3__45__cpo4sizeE,@object
	.size		_ZN34_INTERNAL_0de4493f_4_k_cu_7d4e46734cuda3std6ranges3__45__cpo4sizeE,(_ZN34_INTERNAL_0de4493f_4_k_cu_7d4e46736thrust24THRUST_300001_SM_1000_NS12placeholders2_3E - _ZN34_INTERNAL_0de4493f_4_k_cu_7d4e46734cuda3std6ranges3__45__cpo4sizeE)
_ZN34_INTERNAL_0de4493f_4_k_cu_7d4e46734cuda3std6ranges3__45__cpo4sizeE:
	.zero		1
	.type		_ZN34_INTERNAL_0de4493f_4_k_cu_7d4e46736thrust24THRUST_300001_SM_1000_NS12placeholders2_3E,@object
	.size		_ZN34_INTERNAL_0de4493f_4_k_cu_7d4e46736thrust24THRUST_300001_SM_1000_NS12placeholders2_3E,(_ZN34_INTERNAL_0de4493f_4_k_cu_7d4e46734cuda3std3__45__cpo6cbeginE - _ZN34_INTERNAL_0de4493f_4_k_cu_7d4e46736thrust24THRUST_300001_SM_1000_NS12placeholders2_3E)
_ZN34_INTERNAL_0de4493f_4_k_cu_7d4e46736thrust24THRUST_300001_SM_1000_NS12placeholders2_3E:
	.zero		1
	.type		_ZN34_INTERNAL_0de4493f_4_k_cu_7d4e46734cuda3std3__45__cpo6cbeginE,@object
	.size		_ZN34_INTERNAL_0de4493f_4_k_cu_7d4e46734cuda3std3__45__cpo6cbeginE,(_ZN34_INTERNAL_0de4493f_4_k_cu_7d4e46734cuda3std6ranges3__45__cpo6cbeginE - _ZN34_INTERNAL_0de4493f_4_k_cu_7d4e46734cuda3std3__45__cpo6cbeginE)
_ZN34_INTERNAL_0de4493f_4_k_cu_7d4e46734cuda3std3__45__cpo6cbeginE:
	.zero		1
	.type		_ZN34_INTERNAL_0de4493f_4_k_cu_7d4e46734cuda3std6ranges3__45__cpo6cbeginE,@object
	.size		_ZN34_INTERNAL_0de4493f_4_k_cu_7d4e46734cuda3std6ranges3__45__cpo6cbeginE,(_ZN34_INTERNAL_0de4493f_4_k_cu_7d4e46736thrust24THRUST_300001_SM_1000_NS12placeholders2_7E - _ZN34_INTERNAL_0de4493f_4_k_cu_7d4e46734cuda3std6ranges3__45__cpo6cbeginE)
_ZN34_INTERNAL_0de4493f_4_k_cu_7d4e46734cuda3std6ranges3__45__cpo6cbeginE:
	.zero		1
	.type		_ZN34_INTERNAL_0de4493f_4_k_cu_7d4e46736thrust24THRUST_300001_SM_1000_NS12placeholders2_7E,@object
	.size		_ZN34_INTERNAL_0de4493f_4_k_cu_7d4e46736thrust24THRUST_300001_SM_1000_NS12placeholders2_7E,(_ZN34_INTERNAL_0de4493f_4_k_cu_7d4e46734cuda3std3__45__cpo7crbeginE - _ZN34_INTERNAL_0de4493f_4_k_cu_7d4e46736thrust24THRUST_300001_SM_1000_NS12placeholders2_7E)
_ZN34_INTERNAL_0de4493f_4_k_cu_7d4e46736thrust24THRUST_300001_SM_1000_NS12placeholders2_7E:
	.zero		1
	.type		_ZN34_INTERNAL_0de4493f_4_k_cu_7d4e46734cuda3std3__45__cpo7crbeginE,@object
	.size		_ZN34_INTERNAL_0de4493f_4_k_cu_7d4e46734cuda3std3__45__cpo7crbeginE,(_ZN34_INTERNAL_0de4493f_4_k_cu_7d4e46734cuda3std6ranges3__45__cpo4nextE - _ZN34_INTERNAL_0de4493f_4_k_cu_7d4e46734cuda3std3__45__cpo7crbeginE)
_ZN34_INTERNAL_0de4493f_4_k_cu_7d4e46734cuda3std3__45__cpo7crbeginE:
	.zero		1
	.type		_ZN34_INTERNAL_0de4493f_4_k_cu_7d4e46734cuda3std6ranges3__45__cpo4nextE,@object
	.size		_ZN34_INTERNAL_0de4493f_4_k_cu_7d4e46734cuda3std6ranges3__45__cpo4nextE,(_ZN34_INTERNAL_0de4493f_4_k_cu_7d4e46734cuda3std6ranges3__45__cpo4swapE - _ZN34_INTERNAL_0de4493f_4_k_cu_7d4e46734cuda3std6ranges3__45__cpo4nextE)
_ZN34_INTERNAL_0de4493f_4_k_cu_7d4e46734cuda3std6ranges3__45__cpo4nextE:
	.zero		1
	.type		_ZN34_INTERNAL_0de4493f_4_k_cu_7d4e46734cuda3std6ranges3__45__cpo4swapE,@object
	.size		_ZN34_INTERNAL_0de4493f_4_k_cu_7d4e46734cuda3std6ranges3__45__cpo4swapE,(_ZN34_INTERNAL_0de4493f_4_k_cu_7d4e46736thrust24THRUST_300001_SM_1000_NS8cuda_cub10par_nosyncE - _ZN34_INTERNAL_0de4493f_4_k_cu_7d4e46734cuda3std6ranges3__45__cpo4swapE)
_ZN34_INTERNAL_0de4493f_4_k_cu_7d4e46734cuda3std6ranges3__45__cpo4swapE:
	.zero		1
	.type		_ZN34_INTERNAL_0de4493f_4_k_cu_7d4e46736thrust24THRUST_300001_SM_1000_NS8cuda_cub10par_nosyncE,@object
	.size		_ZN34_INTERNAL_0de4493f_4_k_cu_7d4e46736thrust24THRUST_300001_SM_1000_NS8cuda_cub10par_nosyncE,(_ZN34_INTERNAL_0de4493f_4_k_cu_7d4e46736thrust24THRUST_300001_SM_1000_NS12placeholders2_9E - _ZN34_INTERNAL_0de4493f_4_k_cu_7d4e46736thrust24THRUST_300001_SM_1000_NS8cuda_cub10par_nosyncE)
_ZN34_INTERNAL_0de4493f_4_k_cu_7d4e46736thrust24THRUST_300001_SM_1000_NS8cuda_cub10par_nosyncE:
	.zero		1
	.type		_ZN34_INTERNAL_0de4493f_4_k_cu_7d4e46736thrust24THRUST_300001_SM_1000_NS12placeholders2_9E,@object
	.size		_ZN34_INTERNAL_0de4493f_4_k_cu_7d4e46736thrust24THRUST_300001_SM_1000_NS12placeholders2_9E,(_ZN34_INTERNAL_0de4493f_4_k_cu_7d4e46734cuda3std3__436_GLOBAL__N__0de4493f_4_k_cu_7d4e46736ignoreE - _ZN34_INTERNAL_0de4493f_4_k_cu_7d4e46736thrust24THRUST_300001_SM_1000_NS12placeholders2_9E)
_ZN34_INTERNAL_0de4493f_4_k_cu_7d4e46736thrust24THRUST_300001_SM_1000_NS12placeholders2_9E:
	.zero		1
	.type		_ZN34_INTERNAL_0de4493f_4_k_cu_7d4e46734cuda3std3__436_GLOBAL__N__0de4493f_4_k_cu_7d4e46736ignoreE,@object
	.size		_ZN34_INTERNAL_0de4493f_4_k_cu_7d4e46734cuda3std3__436_GLOBAL__N__0de4493f_4_k_cu_7d4e46736ignoreE,(_ZN34_INTERNAL_0de4493f_4_k_cu_7d4e46734cuda3std6ranges3__45__cpo4dataE - _ZN34_INTERNAL_0de4493f_4_k_cu_7d4e46734cuda3std3__436_GLOBAL__N__0de4493f_4_k_cu_7d4e46736ignoreE)
_ZN34_INTERNAL_0de4493f_4_k_cu_7d4e46734cuda3std3__436_GLOBAL__N__0de4493f_4_k_cu_7d4e46736ignoreE:
	.zero		1
	.type		_ZN34_INTERNAL_0de4493f_4_k_cu_7d4e46734cuda3std6ranges3__45__cpo4dataE,@object
	.size		_ZN34_INTERNAL_0de4493f_4_k_cu_7d4e46734cuda3std6ranges3__45__cpo4dataE,(_ZN34_INTERNAL_0de4493f_4_k_cu_7d4e46736thrust24THRUST_300001_SM_1000_NS12placeholders2_1E - _ZN34_INTERNAL_0de4493f_4_k_cu_7d4e46734cuda3std6ranges3__45__cpo4dataE)
_ZN34_INTERNAL_0de4493f_4_k_cu_7d4e46734cuda3std6ranges3__45__cpo4dataE:
	.zero		1
	.type		_ZN34_INTERNAL_0de4493f_4_k_cu_7d4e46736thrust24THRUST_300001_SM_1000_NS12placeholders2_1E,@object
	.size		_ZN34_INTERNAL_0de4493f_4_k_cu_7d4e46736thrust24THRUST_300001_SM_1000_NS12placeholders2_1E,(_ZN34_INTERNAL_0de4493f_4_k_cu_7d4e46734cuda3std3__45__cpo5beginE - _ZN34_INTERNAL_0de4493f_4_k_cu_7d4e46736thrust24THRUST_300001_SM_1000_NS12placeholders2_1E)
_ZN34_INTERNAL_0de4493f_4_k_cu_7d4e46736thrust24THRUST_300001_SM_1000_NS12placeholders2_1E:
	.zero		1
	.type		_ZN34_INTERNAL_0de4493f_4_k_cu_7d4e46734cuda3std3__45__cpo5beginE,@object
	.size		_ZN34_INTERNAL_0de4493f_4_k_cu_7d4e46734cuda3std3__45__cpo5beginE,(_ZN34_INTERNAL_0de4493f_4_k_cu_7d4e46734cuda3std6ranges3__45__cpo5beginE - _ZN34_INTERNAL_0de4493f_4_k_cu_7d4e46734cuda3std3__45__cpo5beginE)
_ZN34_INTERNAL_0de4493f_4_k_cu_7d4e46734cuda3std3__45__cpo5beginE:
	.zero		1
	.type		_ZN34_INTERNAL_0de4493f_4_k_cu_7d4e46734cuda3std6ranges3__45__cpo5beginE,@object
	.size		_ZN34_INTERNAL_0de4493f_4_k_cu_7d4e46734cuda3std6ranges3__45__cpo5beginE,(_ZN34_INTERNAL_0de4493f_4_k_cu_7d4e46736thrust24THRUST_300001_SM_1000_NS12placeholders2_5E - _ZN34_INTERNAL_0de4493f_4_k_cu_7d4e46734cuda3std6ranges3__45__cpo5beginE)
_ZN34_INTERNAL_0de4493f_4_k_cu_7d4e46734cuda3std6ranges3__45__cpo5beginE:
	.zero		1
	.type		_ZN34_INTERNAL_0de4493f_4_k_cu_7d4e46736thrust24THRUST_300001_SM_1000_NS12placeholders2_5E,@object
	.size		_ZN34_INTERNAL_0de4493f_4_k_cu_7d4e46736thrust24THRUST_300001_SM_1000_NS12placeholders2_5E,(_ZN34_INTERNAL_0de4493f_4_k_cu_7d4e46734cuda3std3__45__cpo6rbeginE - _ZN34_INTERNAL_0de4493f_4_k_cu_7d4e46736thrust24THRUST_300001_SM_1000_NS12placeholders2_5E)
_ZN34_INTERNAL_0de4493f_4_k_cu_7d4e46736thrust24THRUST_300001_SM_1000_NS12placeholders2_5E:
	.zero		1
	.type		_ZN34_INTERNAL_0de4493f_4_k_cu_7d4e46734cuda3std3__45__cpo6rbeginE,@object
	.size		_ZN34_INTERNAL_0de4493f_4_k_cu_7d4e46734cuda3std3__45__cpo6rbeginE,(_ZN34_INTERNAL_0de4493f_4_k_cu_7d4e46734cuda3std6ranges3__45__cpo7advanceE - _ZN34_INTERNAL_0de4493f_4_k_cu_7d4e46734cuda3std3__45__cpo6rbeginE)
_ZN34_INTERNAL_0de4493f_4_k_cu_7d4e46734cuda3std3__45__cpo6rbeginE:
	.zero		1
	.type		_ZN34_INTERNAL_0de4493f_4_k_cu_7d4e46734cuda3std6ranges3__45__cpo7advanceE,@object
	.size		_ZN34_INTERNAL_0de4493f_4_k_cu_7d4e46734cuda3std6ranges3__45__cpo7advanceE,(_ZN34_INTERNAL_0de4493f_4_k_cu_7d4e46734cuda3std3__47nulloptE - _ZN34_INTERNAL_0de4493f_4_k_cu_7d4e46734cuda3std6ranges3__45__cpo7advanceE)
_ZN34_INTERNAL_0de4493f_4_k_cu_7d4e46734cuda3std6ranges3__45__cpo7advanceE:
	.zero		1
	.type		_ZN34_INTERNAL_0de4493f_4_k_cu_7d4e46734cuda3std3__47nulloptE,@object
	.size		_ZN34_INTERNAL_0de4493f_4_k_cu_7d4e46734cuda3std3__47nulloptE,(_ZN34_INTERNAL_0de4493f_4_k_cu_7d4e46734cuda3std6ranges3__45__cpo8distanceE - _ZN34_INTERNAL_0de4493f_4_k_cu_7d4e46734cuda3std3__47nulloptE)
_ZN34_INTERNAL_0de4493f_4_k_cu_7d4e46734cuda3std3__47nulloptE:
	.zero		1
	.type		_ZN34_INTERNAL_0de4493f_4_k_cu_7d4e46734cuda3std6ranges3__45__cpo8distanceE,@object
	.size		_ZN34_INTERNAL_0de4493f_4_k_cu_7d4e46734cuda3std6ranges3__45__cpo8distanceE,(_ZN34_INTERNAL_0de4493f_4_k_cu_7d4e46736thrust24THRUST_300001_SM_1000_NS12placeholders3_10E - _ZN34_INTERNAL_0de4493f_4_k_cu_7d4e46734cuda3std6ranges3__45__cpo8distanceE)
_ZN34_INTERNAL_0de4493f_4_k_cu_7d4e46734cuda3std6ranges3__45__cpo8distanceE:
	.zero		1
	.type		_ZN34_INTERNAL_0de4493f_4_k_cu_7d4e46736thrust24THRUST_300001_SM_1000_NS12placeholders3_10E,@object
	.size		_ZN34_INTERNAL_0de4493f_4_k_cu_7d4e46736thrust24THRUST_300001_SM_1000_NS12placeholders3_10E,(_ZN34_INTERNAL_0de4493f_4_k_cu_7d4e46734cuda3std3__419piecewise_constructE - _ZN34_INTERNAL_0de4493f_4_k_cu_7d4e46736thrust24THRUST_300001_SM_1000_NS12placeholders3_10E)
_ZN34_INTERNAL_0de4493f_4_k_cu_7d4e46736thrust24THRUST_300001_SM_1000_NS12placeholders3_10E:
	.zero		1
	.type		_ZN34_INTERNAL_0de4493f_4_k_cu_7d4e46734cuda3std3__419piecewise_constructE,@object
	.size		_ZN34_INTERNAL_0de4493f_4_k_cu_7d4e46734cuda3std3__419piecewise_constructE,(_ZN34_INTERNAL_0de4493f_4_k_cu_7d4e46734cuda3std6ranges3__45__cpo5cdataE - _ZN34_INTERNAL_0de4493f_4_k_cu_7d4e46734cuda3std3__419piecewise_constructE)
_ZN34_INTERNAL_0de4493f_4_k_cu_7d4e46734cuda3std3__419piecewise_constructE:
	.zero		1
	.type		_ZN34_INTERNAL_0de4493f_4_k_cu_7d4e46734cuda3std6ranges3__45__cpo5cdataE,@object
	.size		_ZN34_INTERNAL_0de4493f_4_k_cu_7d4e46734cuda3std6ranges3__45__cpo5cdataE,(_ZN34_INTERNAL_0de4493f_4_k_cu_7d4e46736thrust24THRUST_300001_SM_1000_NS12placeholders2_2E - _ZN34_INTERNAL_0de4493f_4_k_cu_7d4e46734cuda3std6ranges3__45__cpo5cdataE)
_ZN34_INTERNAL_0de4493f_4_k_cu_7d4e46734cuda3std6ranges3__45__cpo5cdataE:
	.zero		1
	.type		_ZN34_INTERNAL_0de4493f_4_k_cu_7d4e46736thrust24THRUST_300001_SM_1000_NS12placeholders2_2E,@object
	.size		_ZN34_INTERNAL_0de4493f_4_k_cu_7d4e46736thrust24THRUST_300001_SM_1000_NS12placeholders2_2E,(_ZN34_INTERNAL_0de4493f_4_k_cu_7d4e46734cuda3std3__45__cpo3endE - _ZN34_INTERNAL_0de4493f_4_k_cu_7d4e46736thrust24THRUST_300001_SM_1000_NS12placeholders2_2E)
_ZN34_INTERNAL_0de4493f_4_k_cu_7d4e46736thrust24THRUST_300001_SM_1000_NS12placeholders2_2E:
	.zero		1
	.type		_ZN34_INTERNAL_0de4493f_4_k_cu_7d4e46734cuda3std3__45__cpo3endE,@object
	.size		_ZN34_INTERNAL_0de4493f_4_k_cu_7d4e46734cuda3std3__45__cpo3endE,(_ZN34_INTERNAL_0de4493f_4_k_cu_7d4e46734cuda3std6ranges3__45__cpo3endE - _ZN34_INTERNAL_0de4493f_4_k_cu_7d4e46734cuda3std3__45__cpo3endE)
_ZN34_INTERNAL_0de4493f_4_k_cu_7d4e46734cuda3std3__45__cpo3endE:
	.zero		1
	.type		_ZN34_INTERNAL_0de4493f_4_k_cu_7d4e46734cuda3std6ranges3__45__cpo3endE,@object
	.size		_ZN34_INTERNAL_0de4493f_4_k_cu_7d4e46734cuda3std6ranges3__45__cpo3endE,(_ZN34_INTERNAL_0de4493f_4_k_cu_7d4e46736thrust24THRUST_300001_SM_1000_NS12placeholders2_6E - _ZN34_INTERNAL_0de4493f_4_k_cu_7d4e46734cuda3std6ranges3__45__cpo3endE)
_ZN34_INTERNAL_0de4493f_4_k_cu_7d4e46734cuda3std6ranges3__45__cpo3endE:
	.zero		1
	.type		_ZN34_INTERNAL_0de4493f_4_k_cu_7d4e46736thrust24THRUST_300001_SM_1000_NS12placeholders2_6E,@object
	.size		_ZN34_INTERNAL_0de4493f_4_k_cu_7d4e46736thrust24THRUST_300001_SM_1000_NS12placeholders2_6E,(_ZN34_INTERNAL_0de4493f_4_k_cu_7d4e46734cuda3std3__45__cpo4rendE - _ZN34_INTERNAL_0de4493f_4_k_cu_7d4e46736thrust24THRUST_300001_SM_1000_NS12placeholders2_6E)
_ZN34_INTERNAL_0de4493f_4_k_cu_7d4e46736thrust24THRUST_300001_SM_1000_NS12placeholders2_6E:
	.zero		1
	.type		_ZN34_INTERNAL_0de4493f_4_k_cu_7d4e46734cuda3std3__45__cpo4rendE,@object
	.size		_ZN34_INTERNAL_0de4493f_4_k_cu_7d4e46734cuda3std3__45__cpo4rendE,(_ZN34_INTERNAL_0de4493f_4_k_cu_7d4e46734cuda3std6ranges3__45__cpo9iter_swapE - _ZN34_INTERNAL_0de4493f_4_k_cu_7d4e46734cuda3std3__45__cpo4rendE)
_ZN34_INTERNAL_0de4493f_4_k_cu_7d4e46734cuda3std3__45__cpo4rendE:
	.zero		1
	.type		_ZN34_INTERNAL_0de4493f_4_k_cu_7d4e46734cuda3std6ranges3__45__cpo9iter_swapE,@object
	.size		_ZN34_INTERNAL_0de4493f_4_k_cu_7d4e46734cuda3std6ranges3__45__cpo9iter_swapE,(_ZN34_INTERNAL_0de4493f_4_k_cu_7d4e46734cuda3std3__48unexpectE - _ZN34_INTERNAL_0de4493f_4_k_cu_7d4e46734cuda3std6ranges3__45__cpo9iter_swapE)
_ZN34_INTERNAL_0de4493f_4_k_cu_7d4e46734cuda3std6ranges3__45__cpo9iter_swapE:
	.zero		1
	.type		_ZN34_INTERNAL_0de4493f_4_k_cu_7d4e46734cuda3std3__48unexpectE,@object
	.size		_ZN34_INTERNAL_0de4493f_4_k_cu_7d4e46734cuda3std3__48unexpectE,(_ZN34_INTERNAL_0de4493f_4_k_cu_7d4e46736thrust24THRUST_300001_SM_1000_NS8cuda_cub3parE - _ZN34_INTERNAL_0de4493f_4_k_cu_7d4e46734cuda3std3__48unexpectE)
_ZN34_INTERNAL_0de4493f_4_k_cu_7d4e46734cuda3std3__48unexpectE:
	.zero		1
	.type		_ZN34_INTERNAL_0de4493f_4_k_cu_7d4e46736thrust24THRUST_300001_SM_1000_NS8cuda_cub3parE,@object
	.size		_ZN34_INTERNAL_0de4493f_4_k_cu_7d4e46736thrust24THRUST_300001_SM_1000_NS8cuda_cub3parE,(_ZN34_INTERNAL_0de4493f_4_k_cu_7d4e46736thrust24THRUST_300001_SM_1000_NS12placeholders2_4E - _ZN34_INTERNAL_0de4493f_4_k_cu_7d4e46736thrust24THRUST_300001_SM_1000_NS8cuda_cub3parE)
_ZN34_INTERNAL_0de4493f_4_k_cu_7d4e46736thrust24THRUST_300001_SM_1000_NS8cuda_cub3parE:
	.zero		1
	.type		_ZN34_INTERNAL_0de4493f_4_k_cu_7d4e46736thrust24THRUST_300001_SM_1000_NS12placeholders2_4E,@object
	.size		_ZN34_INTERNAL_0de4493f_4_k_cu_7d4e46736thrust24THRUST_300001_SM_1000_NS12placeholders2_4E,(_ZN34_INTERNAL_0de4493f_4_k_cu_7d4e46734cuda3std3__45__cpo4cendE - _ZN34_INTERNAL_0de4493f_4_k_cu_7d4e46736thrust24THRUST_300001_SM_1000_NS12placeholders2_4E)
_ZN34_INTERNAL_0de4493f_4_k_cu_7d4e46736thrust24THRUST_300001_SM_1000_NS12placeholders2_4E:
	.zero		1
	.type		_ZN34_INTERNAL_0de4493f_4_k_cu_7d4e46734cuda3std3__45__cpo4cendE,@object
	.size		_ZN34_INTERNAL_0de4493f_4_k_cu_7d4e46734cuda3std3__45__cpo4cendE,(_ZN34_INTERNAL_0de4493f_4_k_cu_7d4e46734cuda3std6ranges3__45__cpo4cendE - _ZN34_INTERNAL_0de4493f_4_k_cu_7d4e46734cuda3std3__45__cpo4cendE)
_ZN34_INTERNAL_0de4493f_4_k_cu_7d4e46734cuda3std3__45__cpo4cendE:
	.zero		1
	.type		_ZN34_INTERNAL_0de4493f_4_k_cu_7d4e46734cuda3std6ranges3__45__cpo4cendE,@object
	.size		_ZN34_INTERNAL_0de4493f_4_k_cu_7d4e46734cuda3std6ranges3__45__cpo4cendE,(_ZN34_INTERNAL_0de4493f_4_k_cu_7d4e46734cuda3std3__420unreachable_sentinelE - _ZN34_INTERNAL_0de4493f_4_k_cu_7d4e46734cuda3std6ranges3__45__cpo4cendE)
_ZN34_INTERNAL_0de4493f_4_k_cu_7d4e46734cuda3std6ranges3__45__cpo4cendE:
	.zero		1
	.type		_ZN34_INTERNAL_0de4493f_4_k_cu_7d4e46734cuda3std3__420unreachable_sentinelE,@object
	.size		_ZN34_INTERNAL_0de4493f_4_k_cu_7d4e46734cuda3std3__420unreachable_sentinelE,(_ZN34_INTERNAL_0de4493f_4_k_cu_7d4e46734cuda3std6ranges3__45__cpo5ssizeE - _ZN34_INTERNAL_0de4493f_4_k_cu_7d4e46734cuda3std3__420unreachable_sentinelE)
_ZN34_INTERNAL_0de4493f_4_k_cu_7d4e46734cuda3std3__420unreachable_sentinelE:
	.zero		1
	.type		_ZN34_INTERNAL_0de4493f_4_k_cu_7d4e46734cuda3std6ranges3__45__cpo5ssizeE,@object
	.size		_ZN34_INTERNAL_0de4493f_4_k_cu_7d4e46734cuda3std6ranges3__45__cpo5ssizeE,(_ZN34_INTERNAL_0de4493f_4_k_cu_7d4e46736thrust24THRUST_300001_SM_1000_NS12placeholders2_8E - _ZN34_INTERNAL_0de4493f_4_k_cu_7d4e46734cuda3std6ranges3__45__cpo5ssizeE)
_ZN34_INTERNAL_0de4493f_4_k_cu_7d4e46734cuda3std6ranges3__45__cpo5ssizeE:
	.zero		1
	.type		_ZN34_INTERNAL_0de4493f_4_k_cu_7d4e46736thrust24THRUST_300001_SM_1000_NS12placeholders2_8E,@object
	.size		_ZN34_INTERNAL_0de4493f_4_k_cu_7d4e46736thrust24THRUST_300001_SM_1000_NS12placeholders2_8E,(_ZN34_INTERNAL_0de4493f_4_k_cu_7d4e46734cuda3std3__45__cpo5crendE - _ZN34_INTERNAL_0de4493f_4_k_cu_7d4e46736thrust24THRUST_300001_SM_1000_NS12placeholders2_8E)
_ZN34_INTERNAL_0de4493f_4_k_cu_7d4e46736thrust24THRUST_300001_SM_1000_NS12placeholders2_8E:
	.zero		1
	.type		_ZN34_INTERNAL_0de4493f_4_k_cu_7d4e46734cuda3std3__45__cpo5crendE,@object
	.size		_ZN34_INTERNAL_0de4493f_4_k_cu_7d4e46734cuda3std3__45__cpo5crendE,(_ZN34_INTERNAL_0de4493f_4_k_cu_7d4e46734cuda3std6ranges3__45__cpo4prevE - _ZN34_INTERNAL_0de4493f_4_k_cu_7d4e46734cuda3std3__45__cpo5crendE)
_ZN34_INTERNAL_0de4493f_4_k_cu_7d4e46734cuda3std3__45__cpo5crendE:
	.zero		1
	.type		_ZN34_INTERNAL_0de4493f_4_k_cu_7d4e46734cuda3std6ranges3__45__cpo4prevE,@object
	.size		_ZN34_INTERNAL_0de4493f_4_k_cu_7d4e46734cuda3std6ranges3__45__cpo4prevE,(_ZN34_INTERNAL_0de4493f_4_k_cu_7d4e46734cuda3std6ranges3__45__cpo9iter_moveE - _ZN34_INTERNAL_0de4493f_4_k_cu_7d4e46734cuda3std6ranges3__45__cpo4prevE)
_ZN34_INTERNAL_0de4493f_4_k_cu_7d4e46734cuda3std6ranges3__45__cpo4prevE:
	.zero		1
	.type		_ZN34_INTERNAL_0de4493f_4_k_cu_7d4e46734cuda3std6ranges3__45__cpo9iter_moveE,@object
	.size		_ZN34_INTERNAL_0de4493f_4_k_cu_7d4e46734cuda3std6ranges3__45__cpo9iter_moveE,(_ZN34_INTERNAL_0de4493f_4_k_cu_7d4e46736thrust24THRUST_300001_SM_1000_NS6system6detail10sequential3seqE - _ZN34_INTERNAL_0de4493f_4_k_cu_7d4e46734cuda3std6ranges3__45__cpo9iter_moveE)
_ZN34_INTERNAL_0de4493f_4_k_cu_7d4e46734cuda3std6ranges3__45__cpo9iter_moveE:
	.zero		1
	.type		_ZN34_INTERNAL_0de4493f_4_k_cu_7d4e46736thrust24THRUST_300001_SM_1000_NS6system6detail10sequential3seqE,@object
	.size		_ZN34_INTERNAL_0de4493f_4_k_cu_7d4e46736thrust24THRUST_300001_SM_1000_NS6system6detail10sequential3seqE,(.L_31 - _ZN34_INTERNAL_0de4493f_4_k_cu_7d4e46736thrust24THRUST_300001_SM_1000_NS6system6detail10sequential3seqE)
_ZN34_INTERNAL_0de4493f_4_k_cu_7d4e46736thrust24THRUST_300001_SM_1000_NS6system6detail10sequential3seqE:
	.zero		1
.L_31:


//--------------------- .nv.constant0._ZN3cub18CUB_300001_SM_10006detail8for_each13static_kernelINS2_12policy_hub_t12policy_500_tElNS2_12op_wrapper_tIlN6thrust24THRUST_300001_SM_1000_NS12zip_functionI12add_multiplyEENS8_12zip_iteratorIN4cuda3std3__45tupleIJNS8_6detail15normal_iteratorINS8_10device_ptrIfEEEESL_SL_SL_EEEEEEEEEvT0_T1_ --------------------------
	.section	.nv.constant0._ZN3cub18CUB_300001_SM_10006detail8for_each13static_kernelINS2_12policy_hub_t12policy_500_tElNS2_12op_wrapper_tIlN6thrust24THRUST_300001_SM_1000_NS12zip_functionI12add_multiplyEENS8_12zip_iteratorIN4cuda3std3__45tupleIJNS8_6detail15normal_iteratorINS8_10device_ptrIfEEEESL_SL_SL_EEEEEEEEEvT0_T1_,"a",@progbits
	.sectionflags	@""
	.align	4
.nv.constant0._ZN3cub18CUB_300001_SM_10006detail8for_each13static_kernelINS2_12policy_hub_t12policy_500_tElNS2_12op_wrapper_tIlN6thrust24THRUST_300001_SM_1000_NS12zip_functionI12add_multiplyEENS8_12zip_iteratorIN4cuda3std3__45tupleIJNS8_6detail15normal_iteratorINS8_10device_ptrIfEEEESL_SL_SL_EEEEEEEEEvT0_T1_:
	.zero		944


//--------------------- .nv.constant0._ZN3cub18CUB_300001_SM_10006detail8for_each13static_kernelINS2_12policy_hub_t12policy_500_tEmN6thrust24THRUST_300001_SM_1000_NS8cuda_cub20__uninitialized_fill7functorINS7_10device_ptrIfEEfEEEEvT0_T1_ --------------------------
	.section	.nv.constant0._ZN3cub18CUB_300001_SM_10006detail8for_each13static_kernelINS2_12policy_hub_t12policy_500_tEmN6thrust24THRUST_300001_SM_1000_NS8cuda_cub20__uninitialized_fill7functorINS7_10device_ptrIfEEfEEEEvT0_T1_,"a",@progbits
	.sectionflags	@""
	.align	4
.nv.constant0._ZN3cub18CUB_300001_SM_10006detail8for_each13static_kernelINS2_12policy_hub_t12policy_500_tEmN6thrust24THRUST_300001_SM_1000_NS8cuda_cub20__uninitialized_fill7functorINS7_10device_ptrIfEEfEEEEvT0_T1_:
	.zero		920


//--------------------- .nv.constant0._ZN3cub18CUB_300001_SM_10006detail11EmptyKernelIvEEvv --------------------------
	.section	.nv.constant0._ZN3cub18CUB_300001_SM_10006detail11EmptyKernelIvEEvv,"a",@progbits
	.sectionflags	@""
	.align	4
.nv.constant0._ZN3cub18CUB_300001_SM_10006detail11EmptyKernelIvEEvv:
	.zero		896


//--------------------- SYMBOLS --------------------------

	.type		.nv.reservedSmem.offset0,@object
	.size		.nv.reservedSmem.offset0,0x4
